//
// Generated by NVIDIA NVVM Compiler
//
// Compiler Build ID: CL-36424714
// Cuda compilation tools, release 13.0, V13.0.88
// Based on NVVM 20.0.0
//

.version 9.0
.target sm_100
.address_size 64

	// .globl	_Z6calcEzPdS_S_S_iiiiidddd
.func  (.param .align 16 .b8 func_retval0[16]) __internal_trig_reduction_slowpathd
(
	.param .b64 __internal_trig_reduction_slowpathd_param_0
)
;
// _ZZ6calcEzPdS_S_S_iiiiiddddE2hx has been demoted
// _ZZ6calcEzPdS_S_S_iiiiiddddE2hy has been demoted
// _ZZ5calcHPdS_S_S_S_iidddE2ez has been demoted
// _ZZ16calcLeftBoundaryPdS_S_iidddE4left has been demoted
// _ZZ16calcLeftBoundaryPdS_S_iidddE5inner has been demoted
// _ZZ17calcRightBoundaryPdS_S_iidddE5right has been demoted
// _ZZ17calcRightBoundaryPdS_S_iidddE5inner has been demoted
// _ZZ16calcDownBoundaryPdS_S_iidddE4down has been demoted
// _ZZ16calcDownBoundaryPdS_S_iidddE5inner has been demoted
// _ZZ14calcUpBoundaryPdS_S_iidddE2up has been demoted
// _ZZ14calcUpBoundaryPdS_S_iidddE5inner has been demoted
.global .align 8 .b8 __cudart_i2opi_d[144] = {8, 93, 141, 31, 177, 95, 251, 107, 234, 146, 82, 138, 247, 57, 7, 61, 123, 241, 229, 235, 199, 186, 39, 117, 45, 234, 95, 158, 102, 63, 70, 79, 183, 9, 203, 39, 207, 126, 54, 109, 31, 109, 10, 90, 139, 17, 47, 239, 15, 152, 5, 222, 255, 151, 248, 31, 59, 40, 249, 189, 139, 95, 132, 156, 244, 57, 83, 131, 57, 214, 145, 57, 65, 126, 95, 180, 38, 112, 156, 233, 132, 68, 187, 46, 245, 53, 130, 232, 62, 167, 41, 177, 28, 235, 29, 254, 28, 146, 209, 9, 234, 46, 73, 6, 224, 210, 77, 66, 58, 110, 36, 183, 97, 197, 187, 222, 171, 99, 81, 254, 65, 144, 67, 60, 153, 149, 98, 219, 192, 221, 52, 245, 209, 87, 39, 252, 41, 21, 68, 78, 110, 131, 249, 162};
.global .align 16 .b8 __cudart_sin_cos_coeffs[128] = {70, 210, 176, 44, 241, 229, 90, 190, 146, 227, 172, 105, 227, 29, 199, 62, 161, 98, 219, 25, 160, 1, 42, 191, 24, 8, 17, 17, 17, 17, 129, 63, 84, 85, 85, 85, 85, 85, 197, 191, 0, 0, 0, 0, 0, 0, 0, 0, 0, 0, 0, 0, 0, 0, 0, 0, 100, 129, 253, 32, 131, 255, 168, 189, 40, 133, 239, 193, 167, 238, 33, 62, 217, 230, 6, 142, 79, 126, 146, 190, 233, 188, 221, 25, 160, 1, 250, 62, 71, 93, 193, 22, 108, 193, 86, 191, 81, 85, 85, 85, 85, 85, 165, 63, 0, 0, 0, 0, 0, 0, 224, 191, 0, 0, 0, 0, 0, 0, 240, 63};

.visible .entry _Z6calcEzPdS_S_S_iiiiidddd(
	.param .u64 .ptr .align 1 _Z6calcEzPdS_S_S_iiiiidddd_param_0,
	.param .u64 .ptr .align 1 _Z6calcEzPdS_S_S_iiiiidddd_param_1,
	.param .u64 .ptr .align 1 _Z6calcEzPdS_S_S_iiiiidddd_param_2,
	.param .u64 .ptr .align 1 _Z6calcEzPdS_S_S_iiiiidddd_param_3,
	.param .u32 _Z6calcEzPdS_S_S_iiiiidddd_param_4,
	.param .u32 _Z6calcEzPdS_S_S_iiiiidddd_param_5,
	.param .u32 _Z6calcEzPdS_S_S_iiiiidddd_param_6,
	.param .u32 _Z6calcEzPdS_S_S_iiiiidddd_param_7,
	.param .u32 _Z6calcEzPdS_S_S_iiiiidddd_param_8,
	.param .f64 _Z6calcEzPdS_S_S_iiiiidddd_param_9,
	.param .f64 _Z6calcEzPdS_S_S_iiiiidddd_param_10,
	.param .f64 _Z6calcEzPdS_S_S_iiiiidddd_param_11,
	.param .f64 _Z6calcEzPdS_S_S_iiiiidddd_param_12
)
{
	.reg .pred 	%p<22>;
	.reg .b32 	%r<47>;
	.reg .b64 	%rd<24>;
	.reg .b64 	%fd<59>;
	// demoted variable
	.shared .align 8 .b8 _ZZ6calcEzPdS_S_S_iiiiiddddE2hx[8712];
	// demoted variable
	.shared .align 8 .b8 _ZZ6calcEzPdS_S_S_iiiiiddddE2hy[8712];
	ld.param.u64 	%rd6, [_Z6calcEzPdS_S_S_iiiiidddd_param_0];
	ld.param.u64 	%rd7, [_Z6calcEzPdS_S_S_iiiiidddd_param_2];
	ld.param.u64 	%rd5, [_Z6calcEzPdS_S_S_iiiiidddd_param_3];
	ld.param.u32 	%r17, [_Z6calcEzPdS_S_S_iiiiidddd_param_4];
	ld.param.u32 	%r18, [_Z6calcEzPdS_S_S_iiiiidddd_param_5];
	ld.param.u32 	%r14, [_Z6calcEzPdS_S_S_iiiiidddd_param_6];
	ld.param.u32 	%r15, [_Z6calcEzPdS_S_S_iiiiidddd_param_7];
	ld.param.u32 	%r16, [_Z6calcEzPdS_S_S_iiiiidddd_param_8];
	ld.param.f64 	%fd8, [_Z6calcEzPdS_S_S_iiiiidddd_param_10];
	ld.param.f64 	%fd9, [_Z6calcEzPdS_S_S_iiiiidddd_param_11];
	ld.param.f64 	%fd10, [_Z6calcEzPdS_S_S_iiiiidddd_param_12];
	cvta.to.global.u64 	%rd1, %rd6;
	cvta.to.global.u64 	%rd2, %rd7;
	mov.u32 	%r1, %tid.x;
	mov.u32 	%r2, %tid.y;
	mov.u32 	%r20, %ctaid.x;
	mov.u32 	%r21, %ntid.x;
	mad.lo.s32 	%r22, %r20, %r21, %r1;
	mov.u32 	%r23, %ctaid.y;
	mov.u32 	%r24, %ntid.y;
	mad.lo.s32 	%r25, %r23, %r24, %r2;
	setp.lt.s32 	%p1, %r22, 0;
	add.s32 	%r26, %r17, -1;
	setp.ge.s32 	%p2, %r22, %r26;
	add.s32 	%r27, %r18, -1;
	setp.ge.s32 	%p3, %r25, %r27;
	or.pred  	%p4, %p2, %p3;
	or.pred  	%p5, %p4, %p1;
	@%p5 bra 	$L__BB0_13;
	cvta.to.global.u64 	%rd8, %rd5;
	mul.lo.s32 	%r5, %r17, %r25;
	add.s32 	%r6, %r5, %r22;
	mul.wide.s32 	%rd9, %r6, 8;
	add.s64 	%rd10, %rd2, %rd9;
	ld.global.f64 	%fd11, [%rd10];
	mul.lo.s32 	%r28, %r1, 264;
	mov.u32 	%r29, _ZZ6calcEzPdS_S_S_iiiiiddddE2hx;
	add.s32 	%r30, %r29, %r28;
	add.s32 	%r7, %r30, 264;
	shl.b32 	%r31, %r2, 3;
	add.s32 	%r8, %r7, %r31;
	st.shared.f64 	[%r8+8], %fd11;
	add.s64 	%rd3, %rd8, %rd9;
	ld.global.f64 	%fd12, [%rd3];
	mov.u32 	%r32, _ZZ6calcEzPdS_S_S_iiiiiddddE2hy;
	add.s32 	%r33, %r32, %r28;
	add.s32 	%r34, %r33, %r31;
	add.s32 	%r9, %r34, 264;
	st.shared.f64 	[%r34+272], %fd12;
	setp.ne.s32 	%p6, %r1, 0;
	setp.eq.s32 	%p7, %r22, 0;
	or.pred  	%p8, %p6, %p7;
	@%p8 bra 	$L__BB0_3;
	ld.global.f64 	%fd13, [%rd3+-8];
	add.s32 	%r37, %r32, %r31;
	st.shared.f64 	[%r37+8], %fd13;
$L__BB0_3:
	setp.ne.s32 	%p9, %r2, 0;
	setp.eq.s32 	%p10, %r25, 0;
	or.pred  	%p11, %p9, %p10;
	@%p11 bra 	$L__BB0_5;
	sub.s32 	%r38, %r5, %r17;
	add.s32 	%r39, %r38, %r22;
	mul.wide.s32 	%rd11, %r39, 8;
	add.s64 	%rd12, %rd2, %rd11;
	ld.global.f64 	%fd14, [%rd12];
	st.shared.f64 	[%r7], %fd14;
$L__BB0_5:
	bar.sync 	0;
	setp.eq.s32 	%p12, %r22, 0;
	setp.eq.s32 	%p13, %r25, 0;
	or.pred  	%p14, %p12, %p13;
	@%p14 bra 	$L__BB0_13;
	setp.ne.s32 	%p15, %r22, %r14;
	setp.ne.s32 	%p16, %r25, %r15;
	or.pred  	%p17, %p15, %p16;
	@%p17 bra 	$L__BB0_12;
	cvt.rn.f64.s32 	%fd27, %r16;
	mul.f64 	%fd28, %fd8, %fd27;
	fma.rn.f64 	%fd29, %fd8, %fd27, %fd28;
	mul.f64 	%fd30, %fd29, 0d400921FB54442C46;
	mul.f64 	%fd1, %fd30, 0d42AB48EB57E00000;
	abs.f64 	%fd2, %fd1;
	setp.neu.f64 	%p18, %fd2, 0d7FF0000000000000;
	@%p18 bra 	$L__BB0_9;
	mov.f64 	%fd36, 0d0000000000000000;
	mul.rn.f64 	%fd58, %fd1, %fd36;
	mov.b32 	%r46, 0;
	bra.uni 	$L__BB0_11;
$L__BB0_9:
	mul.f64 	%fd31, %fd1, 0d3FE45F306DC9C883;
	cvt.rni.s32.f64 	%r46, %fd31;
	cvt.rn.f64.s32 	%fd32, %r46;
	fma.rn.f64 	%fd33, %fd32, 0dBFF921FB54442D18, %fd1;
	fma.rn.f64 	%fd34, %fd32, 0dBC91A62633145C00, %fd33;
	fma.rn.f64 	%fd58, %fd32, 0dB97B839A252049C0, %fd34;
	setp.ltu.f64 	%p19, %fd2, 0d41E0000000000000;
	@%p19 bra 	$L__BB0_11;
	{ // callseq 0, 0
	.param .b64 param0;
	st.param.f64 	[param0], %fd1;
	.param .align 16 .b8 retval0[16];
	call.uni (retval0), 
	__internal_trig_reduction_slowpathd, 
	(
	param0
	);
	ld.param.f64 	%fd58, [retval0];
	ld.param.b32 	%r46, [retval0+8];
	} // callseq 0
$L__BB0_11:
	shl.b32 	%r42, %r46, 6;
	cvt.u64.u32 	%rd17, %r42;
	and.b64  	%rd18, %rd17, 64;
	mov.u64 	%rd19, __cudart_sin_cos_coeffs;
	add.s64 	%rd20, %rd19, %rd18;
	mul.rn.f64 	%fd37, %fd58, %fd58;
	and.b32  	%r43, %r46, 1;
	setp.eq.b32 	%p20, %r43, 1;
	selp.f64 	%fd38, 0dBDA8FF8320FD8164, 0d3DE5DB65F9785EBA, %p20;
	ld.global.nc.v2.f64 	{%fd39, %fd40}, [%rd20];
	fma.rn.f64 	%fd41, %fd38, %fd37, %fd39;
	fma.rn.f64 	%fd42, %fd41, %fd37, %fd40;
	ld.global.nc.v2.f64 	{%fd43, %fd44}, [%rd20+16];
	fma.rn.f64 	%fd45, %fd42, %fd37, %fd43;
	fma.rn.f64 	%fd46, %fd45, %fd37, %fd44;
	ld.global.nc.v2.f64 	{%fd47, %fd48}, [%rd20+32];
	fma.rn.f64 	%fd49, %fd46, %fd37, %fd47;
	fma.rn.f64 	%fd50, %fd49, %fd37, %fd48;
	fma.rn.f64 	%fd51, %fd50, %fd58, %fd58;
	fma.rn.f64 	%fd52, %fd50, %fd37, 0d3FF0000000000000;
	selp.f64 	%fd53, %fd52, %fd51, %p20;
	and.b32  	%r44, %r46, 2;
	setp.eq.s32 	%p21, %r44, 0;
	mov.f64 	%fd54, 0d0000000000000000;
	sub.f64 	%fd55, %fd54, %fd53;
	selp.f64 	%fd56, %fd53, %fd55, %p21;
	mad.lo.s32 	%r45, %r15, %r17, %r14;
	mul.wide.s32 	%rd21, %r45, 8;
	add.s64 	%rd22, %rd1, %rd21;
	st.global.f64 	[%rd22], %fd56;
	bra.uni 	$L__BB0_13;
$L__BB0_12:
	ld.param.f64 	%fd57, [_Z6calcEzPdS_S_S_iiiiidddd_param_9];
	ld.param.u64 	%rd23, [_Z6calcEzPdS_S_S_iiiiidddd_param_1];
	cvta.to.global.u64 	%rd13, %rd23;
	add.s64 	%rd15, %rd13, %rd9;
	ld.global.f64 	%fd15, [%rd15];
	ld.shared.f64 	%fd16, [%r9+8];
	ld.shared.f64 	%fd17, [%r9+-256];
	sub.f64 	%fd18, %fd16, %fd17;
	div.rn.f64 	%fd19, %fd18, %fd57;
	ld.shared.f64 	%fd20, [%r8+8];
	ld.shared.f64 	%fd21, [%r8];
	sub.f64 	%fd22, %fd20, %fd21;
	div.rn.f64 	%fd23, %fd22, %fd57;
	sub.f64 	%fd24, %fd19, %fd23;
	mul.f64 	%fd25, %fd10, %fd24;
	fma.rn.f64 	%fd26, %fd9, %fd15, %fd25;
	add.s64 	%rd16, %rd1, %rd9;
	st.global.f64 	[%rd16], %fd26;
$L__BB0_13:
	ret;

}
	// .globl	_Z5calcHPdS_S_S_S_iiddd
.visible .entry _Z5calcHPdS_S_S_S_iiddd(
	.param .u64 .ptr .align 1 _Z5calcHPdS_S_S_S_iiddd_param_0,
	.param .u64 .ptr .align 1 _Z5calcHPdS_S_S_S_iiddd_param_1,
	.param .u64 .ptr .align 1 _Z5calcHPdS_S_S_S_iiddd_param_2,
	.param .u64 .ptr .align 1 _Z5calcHPdS_S_S_S_iiddd_param_3,
	.param .u64 .ptr .align 1 _Z5calcHPdS_S_S_S_iiddd_param_4,
	.param .u32 _Z5calcHPdS_S_S_S_iiddd_param_5,
	.param .u32 _Z5calcHPdS_S_S_S_iiddd_param_6,
	.param .f64 _Z5calcHPdS_S_S_S_iiddd_param_7,
	.param .f64 _Z5calcHPdS_S_S_S_iiddd_param_8,
	.param .f64 _Z5calcHPdS_S_S_S_iiddd_param_9
)
{
	.reg .pred 	%p<7>;
	.reg .b32 	%r<23>;
	.reg .b64 	%rd<20>;
	.reg .b64 	%fd<21>;
	// demoted variable
	.shared .align 8 .b8 _ZZ5calcHPdS_S_S_S_iidddE2ez[8712];
	ld.param.u64 	%rd2, [_Z5calcHPdS_S_S_S_iiddd_param_0];
	ld.param.u64 	%rd3, [_Z5calcHPdS_S_S_S_iiddd_param_1];
	ld.param.u64 	%rd4, [_Z5calcHPdS_S_S_S_iiddd_param_2];
	ld.param.u64 	%rd5, [_Z5calcHPdS_S_S_S_iiddd_param_3];
	ld.param.u64 	%rd6, [_Z5calcHPdS_S_S_S_iiddd_param_4];
	ld.param.u32 	%r7, [_Z5calcHPdS_S_S_S_iiddd_param_5];
	ld.param.u32 	%r8, [_Z5calcHPdS_S_S_S_iiddd_param_6];
	ld.param.f64 	%fd1, [_Z5calcHPdS_S_S_S_iiddd_param_7];
	ld.param.f64 	%fd2, [_Z5calcHPdS_S_S_S_iiddd_param_8];
	ld.param.f64 	%fd3, [_Z5calcHPdS_S_S_S_iiddd_param_9];
	mov.u32 	%r1, %tid.x;
	mov.u32 	%r2, %tid.y;
	mov.u32 	%r10, %ctaid.x;
	mov.u32 	%r11, %ntid.x;
	mad.lo.s32 	%r12, %r10, %r11, %r1;
	mov.u32 	%r13, %ctaid.y;
	mov.u32 	%r14, %ntid.y;
	mad.lo.s32 	%r15, %r13, %r14, %r2;
	setp.lt.s32 	%p1, %r12, 0;
	add.s32 	%r16, %r7, -1;
	setp.ge.s32 	%p2, %r12, %r16;
	add.s32 	%r17, %r8, -1;
	setp.ge.s32 	%p3, %r15, %r17;
	or.pred  	%p4, %p2, %p3;
	or.pred  	%p5, %p4, %p1;
	@%p5 bra 	$L__BB1_4;
	cvta.to.global.u64 	%rd7, %rd2;
	or.b32  	%r18, %r1, %r2;
	setp.ne.s32 	%p6, %r18, 0;
	mad.lo.s32 	%r5, %r7, %r15, %r12;
	mul.wide.s32 	%rd8, %r5, 8;
	add.s64 	%rd1, %rd7, %rd8;
	@%p6 bra 	$L__BB1_3;
	ld.global.f64 	%fd4, [%rd1];
	st.shared.f64 	[_ZZ5calcHPdS_S_S_S_iidddE2ez], %fd4;
$L__BB1_3:
	ld.global.f64 	%fd5, [%rd1+8];
	mov.u32 	%r19, _ZZ5calcHPdS_S_S_S_iidddE2ez;
	mad.lo.s32 	%r20, %r1, 264, %r19;
	shl.b32 	%r21, %r2, 3;
	add.s32 	%r22, %r20, %r21;
	st.shared.f64 	[%r22+264], %fd5;
	mul.wide.s32 	%rd9, %r7, 8;
	add.s64 	%rd10, %rd1, %rd9;
	ld.global.f64 	%fd6, [%rd10];
	st.shared.f64 	[%r22+8], %fd6;
	bar.sync 	0;
	cvta.to.global.u64 	%rd11, %rd4;
	add.s64 	%rd13, %rd11, %rd8;
	ld.global.f64 	%fd7, [%rd13];
	mul.f64 	%fd8, %fd2, %fd7;
	ld.shared.f64 	%fd9, [%r22+8];
	ld.shared.f64 	%fd10, [%r22];
	sub.f64 	%fd11, %fd9, %fd10;
	mul.f64 	%fd12, %fd3, %fd11;
	div.rn.f64 	%fd13, %fd12, %fd1;
	sub.f64 	%fd14, %fd8, %fd13;
	cvta.to.global.u64 	%rd14, %rd3;
	add.s64 	%rd15, %rd14, %rd8;
	st.global.f64 	[%rd15], %fd14;
	cvta.to.global.u64 	%rd16, %rd6;
	add.s64 	%rd17, %rd16, %rd8;
	ld.global.f64 	%fd15, [%rd17];
	ld.shared.f64 	%fd16, [%r22+264];
	sub.f64 	%fd17, %fd16, %fd10;
	mul.f64 	%fd18, %fd3, %fd17;
	div.rn.f64 	%fd19, %fd18, %fd1;
	fma.rn.f64 	%fd20, %fd2, %fd15, %fd19;
	cvta.to.global.u64 	%rd18, %rd5;
	add.s64 	%rd19, %rd18, %rd8;
	st.global.f64 	[%rd19], %fd20;
$L__BB1_4:
	ret;

}
	// .globl	_Z16calcLeftBoundaryPdS_S_iiddd
.visible .entry _Z16calcLeftBoundaryPdS_S_iiddd(
	.param .u64 .ptr .align 1 _Z16calcLeftBoundaryPdS_S_iiddd_param_0,
	.param .u64 .ptr .align 1 _Z16calcLeftBoundaryPdS_S_iiddd_param_1,
	.param .u64 .ptr .align 1 _Z16calcLeftBoundaryPdS_S_iiddd_param_2,
	.param .u32 _Z16calcLeftBoundaryPdS_S_iiddd_param_3,
	.param .u32 _Z16calcLeftBoundaryPdS_S_iiddd_param_4,
	.param .f64 _Z16calcLeftBoundaryPdS_S_iiddd_param_5,
	.param .f64 _Z16calcLeftBoundaryPdS_S_iiddd_param_6,
	.param .f64 _Z16calcLeftBoundaryPdS_S_iiddd_param_7
)
{
	.reg .pred 	%p<10>;
	.reg .b32 	%r<15>;
	.reg .b64 	%rd<16>;
	.reg .b64 	%fd<33>;
	// demoted variable
	.shared .align 8 .b8 _ZZ16calcLeftBoundaryPdS_S_iidddE4left[272];
	// demoted variable
	.shared .align 8 .b8 _ZZ16calcLeftBoundaryPdS_S_iidddE5inner[272];
	ld.param.u64 	%rd3, [_Z16calcLeftBoundaryPdS_S_iiddd_param_0];
	ld.param.u64 	%rd5, [_Z16calcLeftBoundaryPdS_S_iiddd_param_1];
	ld.param.u64 	%rd4, [_Z16calcLeftBoundaryPdS_S_iiddd_param_2];
	ld.param.u32 	%r7, [_Z16calcLeftBoundaryPdS_S_iiddd_param_3];
	ld.param.u32 	%r8, [_Z16calcLeftBoundaryPdS_S_iiddd_param_4];
	ld.param.f64 	%fd1, [_Z16calcLeftBoundaryPdS_S_iiddd_param_5];
	ld.param.f64 	%fd2, [_Z16calcLeftBoundaryPdS_S_iiddd_param_6];
	ld.param.f64 	%fd3, [_Z16calcLeftBoundaryPdS_S_iiddd_param_7];
	cvta.to.global.u64 	%rd1, %rd5;
	mov.u32 	%r1, %tid.x;
	mov.u32 	%r9, %ctaid.x;
	mov.u32 	%r10, %ntid.x;
	mad.lo.s32 	%r2, %r9, %r10, %r1;
	mul.lo.s32 	%r3, %r7, %r2;
	mul.wide.s32 	%rd6, %r3, 8;
	add.s64 	%rd2, %rd1, %rd6;
	ld.global.f64 	%fd4, [%rd2];
	shl.b32 	%r11, %r1, 3;
	mov.u32 	%r12, _ZZ16calcLeftBoundaryPdS_S_iidddE4left;
	add.s32 	%r4, %r12, %r11;
	st.shared.f64 	[%r4+8], %fd4;
	ld.global.f64 	%fd5, [%rd2+8];
	mov.u32 	%r13, _ZZ16calcLeftBoundaryPdS_S_iidddE5inner;
	add.s32 	%r5, %r13, %r11;
	st.shared.f64 	[%r5+8], %fd5;
	setp.ne.s32 	%p1, %r1, 0;
	setp.eq.s32 	%p2, %r2, 0;
	or.pred  	%p3, %p1, %p2;
	@%p3 bra 	$L__BB2_2;
	sub.s32 	%r14, %r3, %r7;
	mul.wide.s32 	%rd7, %r14, 8;
	add.s64 	%rd8, %rd1, %rd7;
	ld.global.f64 	%fd6, [%rd8];
	st.shared.f64 	[_ZZ16calcLeftBoundaryPdS_S_iidddE4left], %fd6;
	ld.global.f64 	%fd7, [%rd8+8];
	st.shared.f64 	[_ZZ16calcLeftBoundaryPdS_S_iidddE5inner], %fd7;
$L__BB2_2:
	setp.ne.s32 	%p4, %r1, 31;
	add.s32 	%r6, %r8, -1;
	setp.eq.s32 	%p5, %r2, %r6;
	or.pred  	%p6, %p4, %p5;
	@%p6 bra 	$L__BB2_4;
	mul.wide.s32 	%rd9, %r7, 8;
	add.s64 	%rd10, %rd2, %rd9;
	ld.global.f64 	%fd8, [%rd10];
	st.shared.f64 	[_ZZ16calcLeftBoundaryPdS_S_iidddE4left+264], %fd8;
	ld.global.f64 	%fd9, [%rd10+8];
	st.shared.f64 	[_ZZ16calcLeftBoundaryPdS_S_iidddE5inner+264], %fd9;
$L__BB2_4:
	setp.eq.s32 	%p7, %r2, %r6;
	setp.eq.s32 	%p8, %r2, 0;
	bar.sync 	0;
	or.pred  	%p9, %p8, %p7;
	@%p9 bra 	$L__BB2_6;
	cvta.to.global.u64 	%rd11, %rd4;
	add.s64 	%rd13, %rd11, %rd6;
	ld.global.f64 	%fd10, [%rd13+8];
	mov.f64 	%fd11, 0d0000000000000000;
	sub.f64 	%fd12, %fd11, %fd10;
	cvta.to.global.u64 	%rd14, %rd3;
	add.s64 	%rd15, %rd14, %rd6;
	ld.global.f64 	%fd13, [%rd15+8];
	ld.global.f64 	%fd14, [%rd13];
	add.f64 	%fd15, %fd13, %fd14;
	fma.rn.f64 	%fd16, %fd1, %fd15, %fd12;
	ld.shared.f64 	%fd17, [%r4+8];
	ld.shared.f64 	%fd18, [%r5+8];
	add.f64 	%fd19, %fd17, %fd18;
	fma.rn.f64 	%fd20, %fd2, %fd19, %fd16;
	ld.shared.f64 	%fd21, [%r4+16];
	add.f64 	%fd22, %fd17, %fd17;
	sub.f64 	%fd23, %fd21, %fd22;
	ld.shared.f64 	%fd24, [%r4];
	add.f64 	%fd25, %fd24, %fd23;
	ld.shared.f64 	%fd26, [%r5+16];
	add.f64 	%fd27, %fd26, %fd25;
	add.f64 	%fd28, %fd18, %fd18;
	sub.f64 	%fd29, %fd27, %fd28;
	ld.shared.f64 	%fd30, [%r5];
	add.f64 	%fd31, %fd30, %fd29;
	fma.rn.f64 	%fd32, %fd3, %fd31, %fd20;
	st.global.f64 	[%rd15], %fd32;
$L__BB2_6:
	ret;

}
	// .globl	_Z17calcRightBoundaryPdS_S_iiddd
.visible .entry _Z17calcRightBoundaryPdS_S_iiddd(
	.param .u64 .ptr .align 1 _Z17calcRightBoundaryPdS_S_iiddd_param_0,
	.param .u64 .ptr .align 1 _Z17calcRightBoundaryPdS_S_iiddd_param_1,
	.param .u64 .ptr .align 1 _Z17calcRightBoundaryPdS_S_iiddd_param_2,
	.param .u32 _Z17calcRightBoundaryPdS_S_iiddd_param_3,
	.param .u32 _Z17calcRightBoundaryPdS_S_iiddd_param_4,
	.param .f64 _Z17calcRightBoundaryPdS_S_iiddd_param_5,
	.param .f64 _Z17calcRightBoundaryPdS_S_iiddd_param_6,
	.param .f64 _Z17calcRightBoundaryPdS_S_iiddd_param_7
)
{
	.reg .pred 	%p<10>;
	.reg .b32 	%r<15>;
	.reg .b64 	%rd<16>;
	.reg .b64 	%fd<33>;
	// demoted variable
	.shared .align 8 .b8 _ZZ17calcRightBoundaryPdS_S_iidddE5right[272];
	// demoted variable
	.shared .align 8 .b8 _ZZ17calcRightBoundaryPdS_S_iidddE5inner[272];
	ld.param.u64 	%rd3, [_Z17calcRightBoundaryPdS_S_iiddd_param_0];
	ld.param.u64 	%rd5, [_Z17calcRightBoundaryPdS_S_iiddd_param_1];
	ld.param.u64 	%rd4, [_Z17calcRightBoundaryPdS_S_iiddd_param_2];
	ld.param.u32 	%r7, [_Z17calcRightBoundaryPdS_S_iiddd_param_3];
	ld.param.u32 	%r8, [_Z17calcRightBoundaryPdS_S_iiddd_param_4];
	ld.param.f64 	%fd1, [_Z17calcRightBoundaryPdS_S_iiddd_param_5];
	ld.param.f64 	%fd2, [_Z17calcRightBoundaryPdS_S_iiddd_param_6];
	ld.param.f64 	%fd3, [_Z17calcRightBoundaryPdS_S_iiddd_param_7];
	cvta.to.global.u64 	%rd1, %rd5;
	mov.u32 	%r1, %tid.x;
	mov.u32 	%r9, %ctaid.x;
	mov.u32 	%r10, %ntid.x;
	mad.lo.s32 	%r2, %r9, %r10, %r1;
	mad.lo.s32 	%r3, %r7, %r2, %r7;
	mul.wide.s32 	%rd6, %r3, 8;
	add.s64 	%rd2, %rd1, %rd6;
	ld.global.f64 	%fd4, [%rd2+-8];
	shl.b32 	%r11, %r1, 3;
	mov.u32 	%r12, _ZZ17calcRightBoundaryPdS_S_iidddE5right;
	add.s32 	%r4, %r12, %r11;
	st.shared.f64 	[%r4+8], %fd4;
	ld.global.f64 	%fd5, [%rd2+-16];
	mov.u32 	%r13, _ZZ17calcRightBoundaryPdS_S_iidddE5inner;
	add.s32 	%r5, %r13, %r11;
	st.shared.f64 	[%r5+8], %fd5;
	setp.ne.s32 	%p1, %r1, 0;
	setp.eq.s32 	%p2, %r2, 0;
	or.pred  	%p3, %p1, %p2;
	@%p3 bra 	$L__BB3_2;
	mul.lo.s32 	%r14, %r7, %r2;
	mul.wide.s32 	%rd7, %r14, 8;
	add.s64 	%rd8, %rd1, %rd7;
	ld.global.f64 	%fd6, [%rd8+-8];
	st.shared.f64 	[_ZZ17calcRightBoundaryPdS_S_iidddE5right], %fd6;
	ld.global.f64 	%fd7, [%rd8+-16];
	st.shared.f64 	[_ZZ17calcRightBoundaryPdS_S_iidddE5inner], %fd7;
$L__BB3_2:
	setp.ne.s32 	%p4, %r1, 31;
	add.s32 	%r6, %r8, -1;
	setp.eq.s32 	%p5, %r2, %r6;
	or.pred  	%p6, %p4, %p5;
	@%p6 bra 	$L__BB3_4;
	mul.wide.s32 	%rd9, %r7, 8;
	add.s64 	%rd10, %rd2, %rd9;
	ld.global.f64 	%fd8, [%rd10+-8];
	st.shared.f64 	[_ZZ17calcRightBoundaryPdS_S_iidddE5right+264], %fd8;
	ld.global.f64 	%fd9, [%rd10+-16];
	st.shared.f64 	[_ZZ17calcRightBoundaryPdS_S_iidddE5inner+264], %fd9;
$L__BB3_4:
	setp.eq.s32 	%p7, %r2, %r6;
	setp.eq.s32 	%p8, %r2, 0;
	bar.sync 	0;
	or.pred  	%p9, %p8, %p7;
	@%p9 bra 	$L__BB3_6;
	cvta.to.global.u64 	%rd11, %rd4;
	add.s64 	%rd13, %rd11, %rd6;
	ld.global.f64 	%fd10, [%rd13+-16];
	mov.f64 	%fd11, 0d0000000000000000;
	sub.f64 	%fd12, %fd11, %fd10;
	cvta.to.global.u64 	%rd14, %rd3;
	add.s64 	%rd15, %rd14, %rd6;
	ld.global.f64 	%fd13, [%rd15+-16];
	ld.global.f64 	%fd14, [%rd13+-8];
	add.f64 	%fd15, %fd13, %fd14;
	fma.rn.f64 	%fd16, %fd1, %fd15, %fd12;
	ld.shared.f64 	%fd17, [%r4+8];
	ld.shared.f64 	%fd18, [%r5+8];
	add.f64 	%fd19, %fd17, %fd18;
	fma.rn.f64 	%fd20, %fd2, %fd19, %fd16;
	ld.shared.f64 	%fd21, [%r4+16];
	add.f64 	%fd22, %fd17, %fd17;
	sub.f64 	%fd23, %fd21, %fd22;
	ld.shared.f64 	%fd24, [%r4];
	add.f64 	%fd25, %fd24, %fd23;
	ld.shared.f64 	%fd26, [%r5+16];
	add.f64 	%fd27, %fd26, %fd25;
	add.f64 	%fd28, %fd18, %fd18;
	sub.f64 	%fd29, %fd27, %fd28;
	ld.shared.f64 	%fd30, [%r5];
	add.f64 	%fd31, %fd30, %fd29;
	fma.rn.f64 	%fd32, %fd3, %fd31, %fd20;
	st.global.f64 	[%rd15+-8], %fd32;
$L__BB3_6:
	ret;

}
	// .globl	_Z16calcDownBoundaryPdS_S_iiddd
.visible .entry _Z16calcDownBoundaryPdS_S_iiddd(
	.param .u64 .ptr .align 1 _Z16calcDownBoundaryPdS_S_iiddd_param_0,
	.param .u64 .ptr .align 1 _Z16calcDownBoundaryPdS_S_iiddd_param_1,
	.param .u64 .ptr .align 1 _Z16calcDownBoundaryPdS_S_iiddd_param_2,
	.param .u32 _Z16calcDownBoundaryPdS_S_iiddd_param_3,
	.param .u32 _Z16calcDownBoundaryPdS_S_iiddd_param_4,
	.param .f64 _Z16calcDownBoundaryPdS_S_iiddd_param_5,
	.param .f64 _Z16calcDownBoundaryPdS_S_iiddd_param_6,
	.param .f64 _Z16calcDownBoundaryPdS_S_iiddd_param_7
)
{
	.reg .pred 	%p<10>;
	.reg .b32 	%r<13>;
	.reg .b64 	%rd<17>;
	.reg .b64 	%fd<33>;
	// demoted variable
	.shared .align 8 .b8 _ZZ16calcDownBoundaryPdS_S_iidddE4down[272];
	// demoted variable
	.shared .align 8 .b8 _ZZ16calcDownBoundaryPdS_S_iidddE5inner[272];
	ld.param.u64 	%rd3, [_Z16calcDownBoundaryPdS_S_iiddd_param_0];
	ld.param.u64 	%rd5, [_Z16calcDownBoundaryPdS_S_iiddd_param_1];
	ld.param.u64 	%rd4, [_Z16calcDownBoundaryPdS_S_iiddd_param_2];
	ld.param.u32 	%r6, [_Z16calcDownBoundaryPdS_S_iiddd_param_3];
	ld.param.f64 	%fd1, [_Z16calcDownBoundaryPdS_S_iiddd_param_5];
	ld.param.f64 	%fd2, [_Z16calcDownBoundaryPdS_S_iiddd_param_6];
	ld.param.f64 	%fd3, [_Z16calcDownBoundaryPdS_S_iiddd_param_7];
	cvta.to.global.u64 	%rd6, %rd5;
	mov.u32 	%r1, %tid.x;
	mov.u32 	%r7, %ctaid.x;
	mov.u32 	%r8, %ntid.x;
	mad.lo.s32 	%r2, %r7, %r8, %r1;
	mul.wide.s32 	%rd7, %r2, 8;
	add.s64 	%rd1, %rd6, %rd7;
	ld.global.f64 	%fd4, [%rd1];
	shl.b32 	%r9, %r1, 3;
	mov.u32 	%r10, _ZZ16calcDownBoundaryPdS_S_iidddE4down;
	add.s32 	%r3, %r10, %r9;
	st.shared.f64 	[%r3+8], %fd4;
	mul.wide.s32 	%rd8, %r6, 8;
	add.s64 	%rd2, %rd1, %rd8;
	ld.global.f64 	%fd5, [%rd2];
	mov.u32 	%r11, _ZZ16calcDownBoundaryPdS_S_iidddE5inner;
	add.s32 	%r4, %r11, %r9;
	st.shared.f64 	[%r4+8], %fd5;
	setp.ne.s32 	%p1, %r1, 0;
	setp.eq.s32 	%p2, %r2, 0;
	or.pred  	%p3, %p1, %p2;
	@%p3 bra 	$L__BB4_2;
	ld.global.f64 	%fd6, [%rd1+-8];
	st.shared.f64 	[_ZZ16calcDownBoundaryPdS_S_iidddE4down], %fd6;
	ld.global.f64 	%fd7, [%rd2+-8];
	st.shared.f64 	[_ZZ16calcDownBoundaryPdS_S_iidddE5inner], %fd7;
$L__BB4_2:
	setp.ne.s32 	%p4, %r1, 31;
	add.s32 	%r5, %r6, -1;
	setp.eq.s32 	%p5, %r2, %r5;
	or.pred  	%p6, %p4, %p5;
	@%p6 bra 	$L__BB4_4;
	ld.global.f64 	%fd8, [%rd1+8];
	st.shared.f64 	[_ZZ16calcDownBoundaryPdS_S_iidddE4down+264], %fd8;
	ld.global.f64 	%fd9, [%rd2+8];
	st.shared.f64 	[_ZZ16calcDownBoundaryPdS_S_iidddE5inner+264], %fd9;
$L__BB4_4:
	setp.eq.s32 	%p7, %r2, %r5;
	setp.eq.s32 	%p8, %r2, 0;
	bar.sync 	0;
	or.pred  	%p9, %p8, %p7;
	@%p9 bra 	$L__BB4_6;
	cvta.to.global.u64 	%rd9, %rd3;
	cvta.to.global.u64 	%rd10, %rd4;
	add.s32 	%r12, %r6, %r2;
	mul.wide.s32 	%rd11, %r12, 8;
	add.s64 	%rd12, %rd10, %rd11;
	ld.global.f64 	%fd10, [%rd12];
	mov.f64 	%fd11, 0d0000000000000000;
	sub.f64 	%fd12, %fd11, %fd10;
	add.s64 	%rd13, %rd9, %rd11;
	ld.global.f64 	%fd13, [%rd13];
	add.s64 	%rd15, %rd10, %rd7;
	ld.global.f64 	%fd14, [%rd15];
	add.f64 	%fd15, %fd13, %fd14;
	fma.rn.f64 	%fd16, %fd1, %fd15, %fd12;
	ld.shared.f64 	%fd17, [%r3+8];
	ld.shared.f64 	%fd18, [%r4+8];
	add.f64 	%fd19, %fd17, %fd18;
	fma.rn.f64 	%fd20, %fd2, %fd19, %fd16;
	ld.shared.f64 	%fd21, [%r3+16];
	add.f64 	%fd22, %fd17, %fd17;
	sub.f64 	%fd23, %fd21, %fd22;
	ld.shared.f64 	%fd24, [%r3];
	add.f64 	%fd25, %fd24, %fd23;
	ld.shared.f64 	%fd26, [%r4+16];
	add.f64 	%fd27, %fd26, %fd25;
	add.f64 	%fd28, %fd18, %fd18;
	sub.f64 	%fd29, %fd27, %fd28;
	ld.shared.f64 	%fd30, [%r4];
	add.f64 	%fd31, %fd30, %fd29;
	fma.rn.f64 	%fd32, %fd3, %fd31, %fd20;
	add.s64 	%rd16, %rd9, %rd7;
	st.global.f64 	[%rd16], %fd32;
$L__BB4_6:
	ret;

}
	// .globl	_Z14calcUpBoundaryPdS_S_iiddd
.visible .entry _Z14calcUpBoundaryPdS_S_iiddd(
	.param .u64 .ptr .align 1 _Z14calcUpBoundaryPdS_S_iiddd_param_0,
	.param .u64 .ptr .align 1 _Z14calcUpBoundaryPdS_S_iiddd_param_1,
	.param .u64 .ptr .align 1 _Z14calcUpBoundaryPdS_S_iiddd_param_2,
	.param .u32 _Z14calcUpBoundaryPdS_S_iiddd_param_3,
	.param .u32 _Z14calcUpBoundaryPdS_S_iiddd_param_4,
	.param .f64 _Z14calcUpBoundaryPdS_S_iiddd_param_5,
	.param .f64 _Z14calcUpBoundaryPdS_S_iiddd_param_6,
	.param .f64 _Z14calcUpBoundaryPdS_S_iiddd_param_7
)
{
	.reg .pred 	%p<10>;
	.reg .b32 	%r<18>;
	.reg .b64 	%rd<17>;
	.reg .b64 	%fd<33>;
	// demoted variable
	.shared .align 8 .b8 _ZZ14calcUpBoundaryPdS_S_iidddE2up[272];
	// demoted variable
	.shared .align 8 .b8 _ZZ14calcUpBoundaryPdS_S_iidddE5inner[272];
	ld.param.u64 	%rd3, [_Z14calcUpBoundaryPdS_S_iiddd_param_0];
	ld.param.u64 	%rd5, [_Z14calcUpBoundaryPdS_S_iiddd_param_1];
	ld.param.u64 	%rd4, [_Z14calcUpBoundaryPdS_S_iiddd_param_2];
	ld.param.u32 	%r7, [_Z14calcUpBoundaryPdS_S_iiddd_param_3];
	ld.param.u32 	%r8, [_Z14calcUpBoundaryPdS_S_iiddd_param_4];
	ld.param.f64 	%fd1, [_Z14calcUpBoundaryPdS_S_iiddd_param_5];
	ld.param.f64 	%fd2, [_Z14calcUpBoundaryPdS_S_iiddd_param_6];
	ld.param.f64 	%fd3, [_Z14calcUpBoundaryPdS_S_iiddd_param_7];
	cvta.to.global.u64 	%rd6, %rd5;
	mov.u32 	%r1, %tid.x;
	mov.u32 	%r9, %ctaid.x;
	mov.u32 	%r10, %ntid.x;
	mad.lo.s32 	%r2, %r9, %r10, %r1;
	add.s32 	%r11, %r8, -1;
	mul.lo.s32 	%r12, %r11, %r7;
	add.s32 	%r13, %r12, %r2;
	mul.wide.s32 	%rd7, %r13, 8;
	add.s64 	%rd1, %rd6, %rd7;
	ld.global.f64 	%fd4, [%rd1];
	shl.b32 	%r14, %r1, 3;
	mov.u32 	%r15, _ZZ14calcUpBoundaryPdS_S_iidddE2up;
	add.s32 	%r3, %r15, %r14;
	st.shared.f64 	[%r3+8], %fd4;
	sub.s32 	%r16, %r12, %r7;
	add.s32 	%r4, %r16, %r2;
	mul.wide.s32 	%rd8, %r4, 8;
	add.s64 	%rd2, %rd6, %rd8;
	ld.global.f64 	%fd5, [%rd2];
	mov.u32 	%r17, _ZZ14calcUpBoundaryPdS_S_iidddE5inner;
	add.s32 	%r5, %r17, %r14;
	st.shared.f64 	[%r5+8], %fd5;
	setp.ne.s32 	%p1, %r1, 0;
	setp.eq.s32 	%p2, %r2, 0;
	or.pred  	%p3, %p1, %p2;
	@%p3 bra 	$L__BB5_2;
	ld.global.f64 	%fd6, [%rd1+-8];
	st.shared.f64 	[_ZZ14calcUpBoundaryPdS_S_iidddE2up], %fd6;
	ld.global.f64 	%fd7, [%rd2+-8];
	st.shared.f64 	[_ZZ14calcUpBoundaryPdS_S_iidddE5inner], %fd7;
$L__BB5_2:
	setp.ne.s32 	%p4, %r1, 31;
	add.s32 	%r6, %r7, -1;
	setp.eq.s32 	%p5, %r2, %r6;
	or.pred  	%p6, %p4, %p5;
	@%p6 bra 	$L__BB5_4;
	ld.global.f64 	%fd8, [%rd1+8];
	st.shared.f64 	[_ZZ14calcUpBoundaryPdS_S_iidddE2up+264], %fd8;
	ld.global.f64 	%fd9, [%rd2+8];
	st.shared.f64 	[_ZZ14calcUpBoundaryPdS_S_iidddE5inner+264], %fd9;
$L__BB5_4:
	setp.eq.s32 	%p7, %r2, %r6;
	setp.eq.s32 	%p8, %r2, 0;
	bar.sync 	0;
	or.pred  	%p9, %p8, %p7;
	@%p9 bra 	$L__BB5_6;
	cvta.to.global.u64 	%rd9, %rd4;
	add.s64 	%rd11, %rd9, %rd8;
	ld.global.f64 	%fd10, [%rd11];
	mov.f64 	%fd11, 0d0000000000000000;
	sub.f64 	%fd12, %fd11, %fd10;
	cvta.to.global.u64 	%rd12, %rd3;
	add.s64 	%rd13, %rd12, %rd8;
	ld.global.f64 	%fd13, [%rd13];
	mul.wide.s32 	%rd14, %r7, 8;
	add.s64 	%rd15, %rd11, %rd14;
	ld.global.f64 	%fd14, [%rd15];
	add.f64 	%fd15, %fd13, %fd14;
	fma.rn.f64 	%fd16, %fd1, %fd15, %fd12;
	ld.shared.f64 	%fd17, [%r3+8];
	ld.shared.f64 	%fd18, [%r5+8];
	add.f64 	%fd19, %fd17, %fd18;
	fma.rn.f64 	%fd20, %fd2, %fd19, %fd16;
	ld.shared.f64 	%fd21, [%r3+16];
	add.f64 	%fd22, %fd17, %fd17;
	sub.f64 	%fd23, %fd21, %fd22;
	ld.shared.f64 	%fd24, [%r3];
	add.f64 	%fd25, %fd24, %fd23;
	ld.shared.f64 	%fd26, [%r5+16];
	add.f64 	%fd27, %fd26, %fd25;
	add.f64 	%fd28, %fd18, %fd18;
	sub.f64 	%fd29, %fd27, %fd28;
	ld.shared.f64 	%fd30, [%r5];
	add.f64 	%fd31, %fd30, %fd29;
	fma.rn.f64 	%fd32, %fd3, %fd31, %fd20;
	add.s64 	%rd16, %rd13, %rd14;
	st.global.f64 	[%rd16], %fd32;
$L__BB5_6:
	ret;

}
	// .globl	_Z10calcCornerPdS_iid
.visible .entry _Z10calcCornerPdS_iid(
	.param .u64 .ptr .align 1 _Z10calcCornerPdS_iid_param_0,
	.param .u64 .ptr .align 1 _Z10calcCornerPdS_iid_param_1,
	.param .u32 _Z10calcCornerPdS_iid_param_2,
	.param .u32 _Z10calcCornerPdS_iid_param_3,
	.param .f64 _Z10calcCornerPdS_iid_param_4
)
{
	.reg .pred 	%p<4>;
	.reg .b32 	%r<12>;
	.reg .b64 	%rd<26>;
	.reg .b64 	%fd<22>;

	ld.param.u64 	%rd3, [_Z10calcCornerPdS_iid_param_0];
	ld.param.u64 	%rd4, [_Z10calcCornerPdS_iid_param_1];
	ld.param.u32 	%r1, [_Z10calcCornerPdS_iid_param_2];
	ld.param.u32 	%r2, [_Z10calcCornerPdS_iid_param_3];
	ld.param.f64 	%fd1, [_Z10calcCornerPdS_iid_param_4];
	cvta.to.global.u64 	%rd1, %rd3;
	cvta.to.global.u64 	%rd2, %rd4;
	mov.u32 	%r4, %ctaid.x;
	mov.u32 	%r5, %ntid.x;
	mov.u32 	%r6, %tid.x;
	mad.lo.s32 	%r3, %r4, %r5, %r6;
	setp.eq.s32 	%p1, %r3, 2;
	@%p1 bra 	$L__BB6_5;
	setp.eq.s32 	%p2, %r3, 1;
	@%p2 bra 	$L__BB6_4;
	setp.ne.s32 	%p3, %r3, 0;
	@%p3 bra 	$L__BB6_6;
	mul.wide.s32 	%rd17, %r1, 8;
	add.s64 	%rd18, %rd2, %rd17;
	ld.global.f64 	%fd12, [%rd18+8];
	add.s64 	%rd19, %rd1, %rd17;
	ld.global.f64 	%fd13, [%rd19+8];
	ld.global.f64 	%fd14, [%rd2];
	sub.f64 	%fd15, %fd13, %fd14;
	fma.rn.f64 	%fd16, %fd1, %fd15, %fd12;
	st.global.f64 	[%rd1], %fd16;
	bra.uni 	$L__BB6_7;
$L__BB6_4:
	shl.b32 	%r9, %r1, 1;
	mul.wide.s32 	%rd11, %r9, 8;
	add.s64 	%rd12, %rd2, %rd11;
	ld.global.f64 	%fd7, [%rd12+-16];
	add.s64 	%rd13, %rd1, %rd11;
	ld.global.f64 	%fd8, [%rd13+-16];
	mul.wide.s32 	%rd14, %r1, 8;
	sub.s64 	%rd15, %rd12, %rd14;
	ld.global.f64 	%fd9, [%rd15+-8];
	sub.f64 	%fd10, %fd8, %fd9;
	sub.s64 	%rd16, %rd13, %rd14;
	fma.rn.f64 	%fd11, %fd1, %fd10, %fd7;
	st.global.f64 	[%rd16+-8], %fd11;
	bra.uni 	$L__BB6_7;
$L__BB6_5:
	add.s32 	%r7, %r2, -2;
	mul.lo.s32 	%r8, %r7, %r1;
	mul.wide.s32 	%rd5, %r8, 8;
	add.s64 	%rd6, %rd2, %rd5;
	ld.global.f64 	%fd2, [%rd6+8];
	add.s64 	%rd7, %rd1, %rd5;
	ld.global.f64 	%fd3, [%rd7+8];
	mul.wide.s32 	%rd8, %r1, 8;
	add.s64 	%rd9, %rd6, %rd8;
	ld.global.f64 	%fd4, [%rd9];
	sub.f64 	%fd5, %fd3, %fd4;
	add.s64 	%rd10, %rd7, %rd8;
	fma.rn.f64 	%fd6, %fd1, %fd5, %fd2;
	st.global.f64 	[%rd10], %fd6;
	bra.uni 	$L__BB6_7;
$L__BB6_6:
	add.s32 	%r10, %r2, -1;
	mul.lo.s32 	%r11, %r10, %r1;
	mul.wide.s32 	%rd20, %r11, 8;
	add.s64 	%rd21, %rd2, %rd20;
	ld.global.f64 	%fd17, [%rd21+-16];
	add.s64 	%rd22, %rd1, %rd20;
	ld.global.f64 	%fd18, [%rd22+-16];
	mul.wide.s32 	%rd23, %r1, 8;
	add.s64 	%rd24, %rd21, %rd23;
	ld.global.f64 	%fd19, [%rd24+-8];
	sub.f64 	%fd20, %fd18, %fd19;
	add.s64 	%rd25, %rd22, %rd23;
	fma.rn.f64 	%fd21, %fd1, %fd20, %fd17;
	st.global.f64 	[%rd25+-8], %fd21;
$L__BB6_7:
	ret;

}
.func  (.param .align 16 .b8 func_retval0[16]) __internal_trig_reduction_slowpathd(
	.param .b64 __internal_trig_reduction_slowpathd_param_0
)
{
	.local .align 8 .b8 	__local_depot7[40];
	.reg .b64 	%SP;
	.reg .b64 	%SPL;
	.reg .pred 	%p<10>;
	.reg .b32 	%r<47>;
	.reg .b64 	%rd<74>;
	.reg .b64 	%fd<5>;

	mov.u64 	%SPL, __local_depot7;
	ld.param.f64 	%fd4, [__internal_trig_reduction_slowpathd_param_0];
	add.u64 	%rd1, %SPL, 0;
	{
	.reg .b32 %temp; 
	mov.b64 	{%temp, %r1}, %fd4;
	}
	shr.u32 	%r2, %r1, 20;
	and.b32  	%r3, %r2, 2047;
	setp.eq.s32 	%p1, %r3, 2047;
	mov.b32 	%r46, 0;
	@%p1 bra 	$L__BB7_9;
	add.s32 	%r20, %r3, -1024;
	mov.b64 	%rd20, %fd4;
	shl.b64 	%rd2, %rd20, 11;
	shr.u32 	%r4, %r20, 6;
	sub.s32 	%r45, 15, %r4;
	sub.s32 	%r21, 19, %r4;
	setp.lt.u32 	%p2, %r20, 128;
	selp.b32 	%r6, 18, %r21, %p2;
	setp.ge.s32 	%p3, %r45, %r6;
	mov.b64 	%rd70, 0;
	@%p3 bra 	$L__BB7_4;
	add.s32 	%r23, %r6, %r4;
	neg.s32 	%r43, %r23;
	or.b64  	%rd3, %rd2, -9223372036854775808;
	mov.b64 	%rd70, 0;
	mov.b32 	%r42, 0;
	mov.u64 	%rd25, __cudart_i2opi_d;
	mov.u32 	%r44, %r45;
$L__BB7_3:
	.pragma "nounroll";
	mul.wide.s32 	%rd22, %r42, 8;
	add.s64 	%rd23, %rd1, %rd22;
	mul.wide.s32 	%rd24, %r44, 8;
	add.s64 	%rd26, %rd25, %rd24;
	ld.global.nc.u64 	%rd27, [%rd26];
	{
	.reg .u32 %r0, %r1, %r2, %r3, %alo, %ahi, %blo, %bhi, %clo, %chi;
	mov.b64 	{%alo,%ahi}, %rd27;
	mov.b64 	{%blo,%bhi}, %rd3;
	mov.b64 	{%clo,%chi}, %rd70;
	mad.lo.cc.u32 	%r0, %alo, %blo, %clo;
	madc.hi.cc.u32 	%r1, %alo, %blo, %chi;
	madc.hi.u32 	%r2, %alo, %bhi, 0;
	mad.lo.cc.u32 	%r1, %alo, %bhi, %r1;
	madc.hi.cc.u32 	%r2, %ahi, %blo, %r2;
	madc.hi.u32 	%r3, %ahi, %bhi, 0;
	mad.lo.cc.u32 	%r1, %ahi, %blo, %r1;
	madc.lo.cc.u32 	%r2, %ahi, %bhi, %r2;
	addc.u32 	%r3, %r3, 0;
	mov.b64 	%rd28, {%r0,%r1};
	mov.b64 	%rd70, {%r2,%r3};
	}
	st.local.u64 	[%rd23], %rd28;
	add.s32 	%r44, %r44, 1;
	add.s32 	%r43, %r43, 1;
	add.s32 	%r42, %r42, 1;
	setp.ne.s32 	%p4, %r43, -15;
	mov.u32 	%r45, %r6;
	@%p4 bra 	$L__BB7_3;
$L__BB7_4:
	cvt.s64.s32 	%rd29, %r45;
	cvt.u64.u32 	%rd30, %r4;
	add.s64 	%rd31, %rd30, %rd29;
	shl.b64 	%rd32, %rd31, 3;
	add.s64 	%rd33, %rd1, %rd32;
	st.local.u64 	[%rd33+-120], %rd70;
	and.b32  	%r15, %r2, 63;
	ld.local.u64 	%rd72, [%rd1+16];
	ld.local.u64 	%rd71, [%rd1+24];
	setp.eq.s32 	%p5, %r15, 0;
	@%p5 bra 	$L__BB7_6;
	shl.b64 	%rd34, %rd71, %r15;
	shr.u64 	%rd35, %rd72, 1;
	xor.b32  	%r24, %r15, 63;
	shr.u64 	%rd36, %rd35, %r24;
	or.b64  	%rd71, %rd34, %rd36;
	ld.local.u64 	%rd37, [%rd1+8];
	shl.b64 	%rd38, %rd72, %r15;
	shr.u64 	%rd39, %rd37, 1;
	shr.u64 	%rd40, %rd39, %r24;
	or.b64  	%rd72, %rd38, %rd40;
$L__BB7_6:
	and.b32  	%r25, %r1, -2147483648;
	shr.u64 	%rd41, %rd71, 62;
	cvt.u32.u64 	%r26, %rd41;
	mov.b64 	{%r27, %r28}, %rd71;
	mov.b64 	{%r29, %r30}, %rd72;
	shf.l.wrap.b32 	%r31, %r30, %r27, 2;
	shf.l.wrap.b32 	%r32, %r27, %r28, 2;
	mov.b64 	%rd42, {%r31, %r32};
	shl.b64 	%rd43, %rd72, 2;
	shr.u64 	%rd44, %rd42, 63;
	cvt.u32.u64 	%r33, %rd44;
	add.s32 	%r34, %r33, %r26;
	setp.eq.s32 	%p6, %r25, 0;
	neg.s32 	%r35, %r34;
	selp.b32 	%r46, %r34, %r35, %p6;
	setp.gt.s64 	%p7, %rd42, -1;
	mov.b64 	%rd45, 0;
	{
	.reg .u32 %r0, %r1, %r2, %r3, %a0, %a1, %a2, %a3, %b0, %b1, %b2, %b3;
	mov.b64 	{%a0,%a1}, %rd45;
	mov.b64 	{%a2,%a3}, %rd45;
	mov.b64 	{%b0,%b1}, %rd43;
	mov.b64 	{%b2,%b3}, %rd42;
	sub.cc.u32 	%r0, %a0, %b0;
	subc.cc.u32 	%r1, %a1, %b1;
	subc.cc.u32 	%r2, %a2, %b2;
	subc.u32 	%r3, %a3, %b3;
	mov.b64 	%rd46, {%r0,%r1};
	mov.b64 	%rd47, {%r2,%r3};
	}
	xor.b32  	%r36, %r25, -2147483648;
	selp.b64 	%rd73, %rd42, %rd47, %p7;
	selp.b64 	%rd14, %rd43, %rd46, %p7;
	selp.b32 	%r17, %r25, %r36, %p7;
	clz.b64 	%r37, %rd73;
	cvt.u64.u32 	%rd15, %r37;
	setp.eq.s32 	%p8, %r37, 0;
	@%p8 bra 	$L__BB7_8;
	cvt.u32.u64 	%r38, %rd15;
	and.b32  	%r39, %r38, 63;
	shl.b64 	%rd48, %rd73, %r39;
	shr.u64 	%rd49, %rd14, 1;
	not.b32 	%r40, %r38;
	and.b32  	%r41, %r40, 63;
	shr.u64 	%rd50, %rd49, %r41;
	or.b64  	%rd73, %rd48, %rd50;
$L__BB7_8:
	mov.b64 	%rd51, -3958705157555305931;
	{
	.reg .u32 %r0, %r1, %r2, %r3, %alo, %ahi, %blo, %bhi;
	mov.b64 	{%alo,%ahi}, %rd73;
	mov.b64 	{%blo,%bhi}, %rd51;
	mul.lo.u32 	%r0, %alo, %blo;
	mul.hi.u32 	%r1, %alo, %blo;
	mad.lo.cc.u32 	%r1, %alo, %bhi, %r1;
	madc.hi.u32 	%r2, %alo, %bhi, 0;
	mad.lo.cc.u32 	%r1, %ahi, %blo, %r1;
	madc.hi.cc.u32 	%r2, %ahi, %blo, %r2;
	madc.hi.u32 	%r3, %ahi, %bhi, 0;
	mad.lo.cc.u32 	%r2, %ahi, %bhi, %r2;
	addc.u32 	%r3, %r3, 0;
	mov.b64 	%rd52, {%r0,%r1};
	mov.b64 	%rd53, {%r2,%r3};
	}
	setp.gt.s64 	%p9, %rd53, 0;
	{
	.reg .u32 %r0, %r1, %r2, %r3, %a0, %a1, %a2, %a3, %b0, %b1, %b2, %b3;
	mov.b64 	{%a0,%a1}, %rd52;
	mov.b64 	{%a2,%a3}, %rd53;
	mov.b64 	{%b0,%b1}, %rd52;
	mov.b64 	{%b2,%b3}, %rd53;
	add.cc.u32 	%r0, %a0, %b0;
	addc.cc.u32 	%r1, %a1, %b1;
	addc.cc.u32 	%r2, %a2, %b2;
	addc.u32 	%r3, %a3, %b3;
	mov.b64 	%rd54, {%r0,%r1};
	mov.b64 	%rd55, {%r2,%r3};
	}
	selp.b64 	%rd56, %rd55, %rd53, %p9;
	selp.s64 	%rd57, -1, 0, %p9;
	sub.s64 	%rd58, %rd57, %rd15;
	cvt.u64.u32 	%rd59, %r17;
	shl.b64 	%rd60, %rd59, 32;
	add.s64 	%rd61, %rd56, 1;
	shr.u64 	%rd62, %rd61, 10;
	add.s64 	%rd63, %rd62, 1;
	shr.u64 	%rd64, %rd63, 1;
	shl.b64 	%rd65, %rd58, 52;
	add.s64 	%rd66, %rd65, %rd64;
	add.s64 	%rd67, %rd66, 4602678819172646912;
	or.b64  	%rd68, %rd67, %rd60;
	mov.b64 	%fd4, %rd68;
$L__BB7_9:
	st.param.f64 	[func_retval0], %fd4;
	st.param.b32 	[func_retval0+8], %r46;
	ret;

}


// ===== COMPILED SASS (sm_100) =====

	.target	sm_100

	.elftype	@"ET_EXEC"


//--------------------- .note.nv.tkinfo           --------------------------
	.section	.note.nv.tkinfo,"",@"SHT_NOTE"
	.sectionflags	@"SHF_NOTE_NV_TKINFO"
	.tkinfo
        /*0018*/ 	.word	0x00000002
        /*0030*/ 	.string	""
        /*0030*/ 	.string	"ptxas"
        /*0030*/ 	.string	"Cuda compilation tools, release 13.0, V13.0.88"
        /*0030*/ 	.string	"Build cuda_13.0.r13.0/compiler.36424714_0"
        /*0030*/ 	.string	"-arch sm_100 -m 64 "



//--------------------- .note.nv.cuinfo           --------------------------
	.section	.note.nv.cuinfo,"",@"SHT_NOTE"
	.sectionflags	@"SHF_NOTE_NV_CUINFO"
        /*0018*/ 	.short	0x0002
        /*001a*/ 	.short	0x0064
        /*001c*/ 	.short	0x0082
	.zero		2


//--------------------- .nv.info                  --------------------------
	.section	.nv.info,"",@"SHT_CUDA_INFO"
	.align	4


	//----- nvinfo : EIATTR_REGCOUNT
	.align		4
        /*0000*/ 	.byte	0x04, 0x2f
        /*0002*/ 	.short	(.L_3 - .L_2)
	.align		4
.L_2:
        /*0004*/ 	.word	index@(_Z6calcEzPdS_S_S_iiiiidddd)
        /*0008*/ 	.word	0x0000001d


	//----- nvinfo : EIATTR_FRAME_SIZE
	.align		4
.L_3:
        /*000c*/ 	.byte	0x04, 0x11
        /*000e*/ 	.short	(.L_5 - .L_4)
	.align		4
.L_4:
        /*0010*/ 	.word	index@($_Z6calcEzPdS_S_S_iiiiidddd$__internal_trig_reduction_slowpathd)
        /*0014*/ 	.word	0x00000028


	//----- nvinfo : EIATTR_FRAME_SIZE
	.align		4
.L_5:
        /*0018*/ 	.byte	0x04, 0x11
        /*001a*/ 	.short	(.L_7 - .L_6)
	.align		4
.L_6:
        /*001c*/ 	.word	index@($__internal_1_$__cuda_sm20_div_rn_f64_full)
        /*0020*/ 	.word	0x00000028


	//----- nvinfo : EIATTR_FRAME_SIZE
	.align		4
.L_7:
        /*0024*/ 	.byte	0x04, 0x11
        /*0026*/ 	.short	(.L_9 - .L_8)
	.align		4
.L_8:
        /*0028*/ 	.word	index@(_Z6calcEzPdS_S_S_iiiiidddd)
        /*002c*/ 	.word	0x00000028


	//----- nvinfo : EIATTR_REGCOUNT
	.align		4
.L_9:
        /*0030*/ 	.byte	0x04, 0x2f
        /*0032*/ 	.short	(.L_11 - .L_10)
	.align		4
.L_10:
        /*0034*/ 	.word	index@(_Z5calcHPdS_S_S_S_iiddd)
        /*0038*/ 	.word	0x0000001e


	//----- nvinfo : EIATTR_FRAME_SIZE
	.align		4
.L_11:
        /*003c*/ 	.byte	0x04, 0x11
        /*003e*/ 	.short	(.L_13 - .L_12)
	.align		4
.L_12:
        /*0040*/ 	.word	index@($__internal_0_$__cuda_sm20_div_rn_f64_full)
        /*0044*/ 	.word	0x00000000


	//----- nvinfo : EIATTR_FRAME_SIZE
	.align		4
.L_13:
        /*0048*/ 	.byte	0x04, 0x11
        /*004a*/ 	.short	(.L_15 - .L_14)
	.align		4
.L_14:
        /*004c*/ 	.word	index@(_Z5calcHPdS_S_S_S_iiddd)
        /*0050*/ 	.word	0x00000000


	//----- nvinfo : EIATTR_REGCOUNT
	.align		4
.L_15:
        /*0054*/ 	.byte	0x04, 0x2f
        /*0056*/ 	.short	(.L_17 - .L_16)
	.align		4
.L_16:
        /*0058*/ 	.word	index@(_Z16calcLeftBoundaryPdS_S_iiddd)
        /*005c*/ 	.word	0x0000001e


	//----- nvinfo : EIATTR_FRAME_SIZE
	.align		4
.L_17:
        /*0060*/ 	.byte	0x04, 0x11
        /*0062*/ 	.short	(.L_19 - .L_18)
	.align		4
.L_18:
        /*0064*/ 	.word	index@(_Z16calcLeftBoundaryPdS_S_iiddd)
        /*0068*/ 	.word	0x00000000


	//----- nvinfo : EIATTR_REGCOUNT
	.align		4
.L_19:
        /*006c*/ 	.byte	0x04, 0x2f
        /*006e*/ 	.short	(.L_21 - .L_20)
	.align		4
.L_20:
        /*0070*/ 	.word	index@(_Z17calcRightBoundaryPdS_S_iiddd)
        /*0074*/ 	.word	0x0000001e


	//----- nvinfo : EIATTR_FRAME_SIZE
	.align		4
.L_21:
        /*0078*/ 	.byte	0x04, 0x11
        /*007a*/ 	.short	(.L_23 - .L_22)
	.align		4
.L_22:
        /*007c*/ 	.word	index@(_Z17calcRightBoundaryPdS_S_iiddd)
        /*0080*/ 	.word	0x00000000


	//----- nvinfo : EIATTR_REGCOUNT
	.align		4
.L_23:
        /*0084*/ 	.byte	0x04, 0x2f
        /*0086*/ 	.short	(.L_25 - .L_24)
	.align		4
.L_24:
        /*0088*/ 	.word	index@(_Z16calcDownBoundaryPdS_S_iiddd)
        /*008c*/ 	.word	0x0000001c


	//----- nvinfo : EIATTR_FRAME_SIZE
	.align		4
.L_25:
        /*0090*/ 	.byte	0x04, 0x11
        /*0092*/ 	.short	(.L_27 - .L_26)
	.align		4
.L_26:
        /*0094*/ 	.word	index@(_Z16calcDownBoundaryPdS_S_iiddd)
        /*0098*/ 	.word	0x00000000


	//----- nvinfo : EIATTR_REGCOUNT
	.align		4
.L_27:
        /*009c*/ 	.byte	0x04, 0x2f
        /*009e*/ 	.short	(.L_29 - .L_28)
	.align		4
.L_28:
        /*00a0*/ 	.word	index@(_Z14calcUpBoundaryPdS_S_iiddd)
        /*00a4*/ 	.word	0x0000001c


	//----- nvinfo : EIATTR_FRAME_SIZE
	.align		4
.L_29:
        /*00a8*/ 	.byte	0x04, 0x11
        /*00aa*/ 	.short	(.L_31 - .L_30)
	.align		4
.L_30:
        /*00ac*/ 	.word	index@(_Z14calcUpBoundaryPdS_S_iiddd)
        /*00b0*/ 	.word	0x00000000


	//----- nvinfo : EIATTR_REGCOUNT
	.align		4
.L_31:
        /*00b4*/ 	.byte	0x04, 0x2f
        /*00b6*/ 	.short	(.L_33 - .L_32)
	.align		4
.L_32:
        /*00b8*/ 	.word	index@(_Z10calcCornerPdS_iid)
        /*00bc*/ 	.word	0x00000010


	//----- nvinfo : EIATTR_FRAME_SIZE
	.align		4
.L_33:
        /*00c0*/ 	.byte	0x04, 0x11
        /*00c2*/ 	.short	(.L_35 - .L_34)
	.align		4
.L_34:
        /*00c4*/ 	.word	index@(_Z10calcCornerPdS_iid)
        /*00c8*/ 	.word	0x00000000


	//----- nvinfo : EIATTR_MIN_STACK_SIZE
	.align		4
.L_35:
        /*00cc*/ 	.byte	0x04, 0x12
        /*00ce*/ 	.short	(.L_37 - .L_36)
	.align		4
.L_36:
        /*00d0*/ 	.word	index@(_Z10calcCornerPdS_iid)
        /*00d4*/ 	.word	0x00000000


	//----- nvinfo : EIATTR_MIN_STACK_SIZE
	.align		4
.L_37:
        /*00d8*/ 	.byte	0x04, 0x12
        /*00da*/ 	.short	(.L_39 - .L_38)
	.align		4
.L_38:
        /*00dc*/ 	.word	index@(_Z14calcUpBoundaryPdS_S_iiddd)
        /*00e0*/ 	.word	0x00000000


	//----- nvinfo : EIATTR_MIN_STACK_SIZE
	.align		4
.L_39:
        /*00e4*/ 	.byte	0x04, 0x12
        /*00e6*/ 	.short	(.L_41 - .L_40)
	.align		4
.L_40:
        /*00e8*/ 	.word	index@(_Z16calcDownBoundaryPdS_S_iiddd)
        /*00ec*/ 	.word	0x00000000


	//----- nvinfo : EIATTR_MIN_STACK_SIZE
	.align		4
.L_41:
        /*00f0*/ 	.byte	0x04, 0x12
        /*00f2*/ 	.short	(.L_43 - .L_42)
	.align		4
.L_42:
        /*00f4*/ 	.word	index@(_Z17calcRightBoundaryPdS_S_iiddd)
        /*00f8*/ 	.word	0x00000000


	//----- nvinfo : EIATTR_MIN_STACK_SIZE
	.align		4
.L_43:
        /*00fc*/ 	.byte	0x04, 0x12
        /*00fe*/ 	.short	(.L_45 - .L_44)
	.align		4
.L_44:
        /*0100*/ 	.word	index@(_Z16calcLeftBoundaryPdS_S_iiddd)
        /*0104*/ 	.word	0x00000000


	//----- nvinfo : EIATTR_MIN_STACK_SIZE
	.align		4
.L_45:
        /*0108*/ 	.byte	0x04, 0x12
        /*010a*/ 	.short	(.L_47 - .L_46)
	.align		4
.L_46:
        /*010c*/ 	.word	index@(_Z5calcHPdS_S_S_S_iiddd)
        /*0110*/ 	.word	0x00000000


	//----- nvinfo : EIATTR_MIN_STACK_SIZE
	.align		4
.L_47:
        /*0114*/ 	.byte	0x04, 0x12
        /*0116*/ 	.short	(.L_49 - .L_48)
	.align		4
.L_48:
        /*0118*/ 	.word	index@(_Z6calcEzPdS_S_S_iiiiidddd)
        /*011c*/ 	.word	0x00000028
.L_49:


//--------------------- .nv.compat                --------------------------
	.section	.nv.compat,"",@"SHT_CUDA_COMPAT_INFO"
	.align	4
        /*0000*/ 	.byte	0x02, 0x09, 0x00, 0x00, 0x02, 0x02, 0x01, 0x00, 0x02, 0x05, 0x05, 0x00, 0x03, 0x07, 0x01, 0x01
        /*0010*/ 	.byte	0x02, 0x03, 0x00, 0x00, 0x02, 0x06, 0x01, 0x00, 0x04, 0x0b, 0x08, 0x00, 0x01, 0x00, 0x00, 0x00
        /*0020*/ 	.byte	0x00, 0x00, 0x00, 0x00


//--------------------- .nv.info._Z10calcCornerPdS_iid --------------------------
	.section	.nv.info._Z10calcCornerPdS_iid,"",@"SHT_CUDA_INFO"
	.sectionflags	@""
	.align	4


	//----- nvinfo : EIATTR_CUDA_API_VERSION
	.align		4
        /*0000*/ 	.byte	0x04, 0x37
        /*0002*/ 	.short	(.L_51 - .L_50)
.L_50:
        /*0004*/ 	.word	0x00000082


	//----- nvinfo : EIATTR_KPARAM_INFO
	.align		4
.L_51:
        /*0008*/ 	.byte	0x04, 0x17
        /*000a*/ 	.short	(.L_53 - .L_52)
.L_52:
        /*000c*/ 	.word	0x00000000
        /*0010*/ 	.short	0x0004
        /*0012*/ 	.short	0x0018
        /*0014*/ 	.byte	0x00, 0xf0, 0x21, 0x00


	//----- nvinfo : EIATTR_KPARAM_INFO
	.align		4
.L_53:
        /*0018*/ 	.byte	0x04, 0x17
        /*001a*/ 	.short	(.L_55 - .L_54)
.L_54:
        /*001c*/ 	.word	0x00000000
        /*0020*/ 	.short	0x0003
        /*0022*/ 	.short	0x0014
        /*0024*/ 	.byte	0x00, 0xf0, 0x11, 0x00


	//----- nvinfo : EIATTR_KPARAM_INFO
	.align		4
.L_55:
        /*0028*/ 	.byte	0x04, 0x17
        /*002a*/ 	.short	(.L_57 - .L_56)
.L_56:
        /*002c*/ 	.word	0x00000000
        /*0030*/ 	.short	0x0002
        /*0032*/ 	.short	0x0010
        /*0034*/ 	.byte	0x00, 0xf0, 0x11, 0x00


	//----- nvinfo : EIATTR_KPARAM_INFO
	.align		4
.L_57:
        /*0038*/ 	.byte	0x04, 0x17
        /*003a*/ 	.short	(.L_59 - .L_58)
.L_58:
        /*003c*/ 	.word	0x00000000
        /*0040*/ 	.short	0x0001
        /*0042*/ 	.short	0x0008
        /*0044*/ 	.byte	0x00, 0xf5, 0x21, 0x00


	//----- nvinfo : EIATTR_KPARAM_INFO
	.align		4
.L_59:
        /*0048*/ 	.byte	0x04, 0x17
        /*004a*/ 	.short	(.L_61 - .L_60)
.L_60:
        /*004c*/ 	.word	0x00000000
        /*0050*/ 	.short	0x0000
        /*0052*/ 	.short	0x0000
        /*0054*/ 	.byte	0x00, 0xf5, 0x21, 0x00


	//----- nvinfo : EIATTR_SPARSE_MMA_MASK
	.align		4
.L_61:
        /*0058*/ 	.byte	0x03, 0x50
        /*005a*/ 	.short	0x0000


	//----- nvinfo : EIATTR_MAXREG_COUNT
	.align		4
        /*005c*/ 	.byte	0x03, 0x1b
        /*005e*/ 	.short	0x00ff


	//----- nvinfo : EIATTR_MERCURY_ISA_VERSION
	.align		4
        /*0060*/ 	.byte	0x03, 0x5f
        /*0062*/ 	.short	0x0101


	//----- nvinfo : EIATTR_VRC_CTA_INIT_COUNT
	.align		4
        /*0064*/ 	.byte	0x02, 0x4a
	.zero		1
	.zero		1


	//----- nvinfo : EIATTR_EXIT_INSTR_OFFSETS
	.align		4
        /*0068*/ 	.byte	0x04, 0x1c
        /*006a*/ 	.short	(.L_63 - .L_62)


	//   ....[0]....
.L_62:
        /*006c*/ 	.word	0x000001a0


	//   ....[1]....
        /*0070*/ 	.word	0x000002b0


	//   ....[2]....
        /*0074*/ 	.word	0x000003e0


	//   ....[3]....
        /*0078*/ 	.word	0x000004f0


	//----- nvinfo : EIATTR_CRS_STACK_SIZE
	.align		4
.L_63:
        /*007c*/ 	.byte	0x04, 0x1e
        /*007e*/ 	.short	(.L_65 - .L_64)
.L_64:
        /*0080*/ 	.word	0x00000000


	//----- nvinfo : EIATTR_CBANK_PARAM_SIZE
	.align		4
.L_65:
        /*0084*/ 	.byte	0x03, 0x19
        /*0086*/ 	.short	0x0020


	//----- nvinfo : EIATTR_PARAM_CBANK
	.align		4
        /*0088*/ 	.byte	0x04, 0x0a
        /*008a*/ 	.short	(.L_67 - .L_66)
	.align		4
.L_66:
        /*008c*/ 	.word	index@(.nv.constant0._Z10calcCornerPdS_iid)
        /*0090*/ 	.short	0x0380
        /*0092*/ 	.short	0x0020


	//----- nvinfo : EIATTR_SW_WAR
	.align		4
.L_67:
        /*0094*/ 	.byte	0x04, 0x36
        /*0096*/ 	.short	(.L_69 - .L_68)
.L_68:
        /*0098*/ 	.word	0x00000008
.L_69:


//--------------------- .nv.info._Z14calcUpBoundaryPdS_S_iiddd --------------------------
	.section	.nv.info._Z14calcUpBoundaryPdS_S_iiddd,"",@"SHT_CUDA_INFO"
	.sectionflags	@""
	.align	4


	//----- nvinfo : EIATTR_CUDA_API_VERSION
	.align		4
        /*0000*/ 	.byte	0x04, 0x37
        /*0002*/ 	.short	(.L_71 - .L_70)
.L_70:
        /*0004*/ 	.word	0x00000082


	//----- nvinfo : EIATTR_KPARAM_INFO
	.align		4
.L_71:
        /*0008*/ 	.byte	0x04, 0x17
        /*000a*/ 	.short	(.L_73 - .L_72)
.L_72:
        /*000c*/ 	.word	0x00000000
        /*0010*/ 	.short	0x0007
        /*0012*/ 	.short	0x0030
        /*0014*/ 	.byte	0x00, 0xf0, 0x21, 0x00


	//----- nvinfo : EIATTR_KPARAM_INFO
	.align		4
.L_73:
        /*0018*/ 	.byte	0x04, 0x17
        /*001a*/ 	.short	(.L_75 - .L_74)
.L_74:
        /*001c*/ 	.word	0x00000000
        /*0020*/ 	.short	0x0006
        /*0022*/ 	.short	0x0028
        /*0024*/ 	.byte	0x00, 0xf0, 0x21, 0x00


	//----- nvinfo : EIATTR_KPARAM_INFO
	.align		4
.L_75:
        /*0028*/ 	.byte	0x04, 0x17
        /*002a*/ 	.short	(.L_77 - .L_76)
.L_76:
        /*002c*/ 	.word	0x00000000
        /*0030*/ 	.short	0x0005
        /*0032*/ 	.short	0x0020
        /*0034*/ 	.byte	0x00, 0xf0, 0x21, 0x00


	//----- nvinfo : EIATTR_KPARAM_INFO
	.align		4
.L_77:
        /*0038*/ 	.byte	0x04, 0x17
        /*003a*/ 	.short	(.L_79 - .L_78)
.L_78:
        /*003c*/ 	.word	0x00000000
        /*0040*/ 	.short	0x0004
        /*0042*/ 	.short	0x001c
        /*0044*/ 	.byte	0x00, 0xf0, 0x11, 0x00


	//----- nvinfo : EIATTR_KPARAM_INFO
	.align		4
.L_79:
        /*0048*/ 	.byte	0x04, 0x17
        /*004a*/ 	.short	(.L_81 - .L_80)
.L_80:
        /*004c*/ 	.word	0x00000000
        /*0050*/ 	.short	0x0003
        /*0052*/ 	.short	0x0018
        /*0054*/ 	.byte	0x00, 0xf0, 0x11, 0x00


	//----- nvinfo : EIATTR_KPARAM_INFO
	.align		4
.L_81:
        /*0058*/ 	.byte	0x04, 0x17
        /*005a*/ 	.short	(.L_83 - .L_82)
.L_82:
        /*005c*/ 	.word	0x00000000
        /*0060*/ 	.short	0x0002
        /*0062*/ 	.short	0x0010
        /*0064*/ 	.byte	0x00, 0xf5, 0x21, 0x00


	//----- nvinfo : EIATTR_KPARAM_INFO
	.align		4
.L_83:
        /*0068*/ 	.byte	0x04, 0x17
        /*006a*/ 	.short	(.L_85 - .L_84)
.L_84:
        /*006c*/ 	.word	0x00000000
        /*0070*/ 	.short	0x0001
        /*0072*/ 	.short	0x0008
        /*0074*/ 	.byte	0x00, 0xf5, 0x21, 0x00


	//----- nvinfo : EIATTR_KPARAM_INFO
	.align		4
.L_85:
        /*0078*/ 	.byte	0x04, 0x17
        /*007a*/ 	.short	(.L_87 - .L_86)
.L_86:
        /*007c*/ 	.word	0x00000000
        /*0080*/ 	.short	0x0000
        /*0082*/ 	.short	0x0000
        /*0084*/ 	.byte	0x00, 0xf5, 0x21, 0x00


	//----- nvinfo : EIATTR_SPARSE_MMA_MASK
	.align		4
.L_87:
        /*0088*/ 	.byte	0x03, 0x50
        /*008a*/ 	.short	0x0000


	//----- nvinfo : EIATTR_MAXREG_COUNT
	.align		4
        /*008c*/ 	.byte	0x03, 0x1b
        /*008e*/ 	.short	0x00ff


	//----- nvinfo : EIATTR_NUM_BARRIERS
	.align		4
        /*0090*/ 	.byte	0x02, 0x4c
        /*0092*/ 	.byte	0x01
	.zero		1


	//----- nvinfo : EIATTR_MERCURY_ISA_VERSION
	.align		4
        /*0094*/ 	.byte	0x03, 0x5f
        /*0096*/ 	.short	0x0101


	//----- nvinfo : EIATTR_VRC_CTA_INIT_COUNT
	.align		4
        /*0098*/ 	.byte	0x02, 0x4a
	.zero		1
	.zero		1


	//----- nvinfo : EIATTR_EXIT_INSTR_OFFSETS
	.align		4
        /*009c*/ 	.byte	0x04, 0x1c
        /*009e*/ 	.short	(.L_89 - .L_88)


	//   ....[0]....
.L_88:
        /*00a0*/ 	.word	0x00000280


	//   ....[1]....
        /*00a4*/ 	.word	0x00000480


	//----- nvinfo : EIATTR_CBANK_PARAM_SIZE
	.align		4
.L_89:
        /*00a8*/ 	.byte	0x03, 0x19
        /*00aa*/ 	.short	0x0038


	//----- nvinfo : EIATTR_PARAM_CBANK
	.align		4
        /*00ac*/ 	.byte	0x04, 0x0a
        /*00ae*/ 	.short	(.L_91 - .L_90)
	.align		4
.L_90:
        /*00b0*/ 	.word	index@(.nv.constant0._Z14calcUpBoundaryPdS_S_iiddd)
        /*00b4*/ 	.short	0x0380
        /*00b6*/ 	.short	0x0038


	//----- nvinfo : EIATTR_SW_WAR
	.align		4
.L_91:
        /*00b8*/ 	.byte	0x04, 0x36
        /*00ba*/ 	.short	(.L_93 - .L_92)
.L_92:
        /*00bc*/ 	.word	0x00000008
.L_93:


//--------------------- .nv.info._Z16calcDownBoundaryPdS_S_iiddd --------------------------
	.section	.nv.info._Z16calcDownBoundaryPdS_S_iiddd,"",@"SHT_CUDA_INFO"
	.sectionflags	@""
	.align	4


	//----- nvinfo : EIATTR_CUDA_API_VERSION
	.align		4
        /*0000*/ 	.byte	0x04, 0x37
        /*0002*/ 	.short	(.L_95 - .L_94)
.L_94:
        /*0004*/ 	.word	0x00000082


	//----- nvinfo : EIATTR_KPARAM_INFO
	.align		4
.L_95:
        /*0008*/ 	.byte	0x04, 0x17
        /*000a*/ 	.short	(.L_97 - .L_96)
.L_96:
        /*000c*/ 	.word	0x00000000
        /*0010*/ 	.short	0x0007
        /*0012*/ 	.short	0x0030
        /*0014*/ 	.byte	0x00, 0xf0, 0x21, 0x00


	//----- nvinfo : EIATTR_KPARAM_INFO
	.align		4
.L_97:
        /*0018*/ 	.byte	0x04, 0x17
        /*001a*/ 	.short	(.L_99 - .L_98)
.L_98:
        /*001c*/ 	.word	0x00000000
        /*0020*/ 	.short	0x0006
        /*0022*/ 	.short	0x0028
        /*0024*/ 	.byte	0x00, 0xf0, 0x21, 0x00


	//----- nvinfo : EIATTR_KPARAM_INFO
	.align		4
.L_99:
        /*0028*/ 	.byte	0x04, 0x17
        /*002a*/ 	.short	(.L_101 - .L_100)
.L_100:
        /*002c*/ 	.word	0x00000000
        /*0030*/ 	.short	0x0005
        /*0032*/ 	.short	0x0020
        /*0034*/ 	.byte	0x00, 0xf0, 0x21, 0x00


	//----- nvinfo : EIATTR_KPARAM_INFO
	.align		4
.L_101:
        /*0038*/ 	.byte	0x04, 0x17
        /*003a*/ 	.short	(.L_103 - .L_102)
.L_102:
        /*003c*/ 	.word	0x00000000
        /*0040*/ 	.short	0x0004
        /*0042*/ 	.short	0x001c
        /*0044*/ 	.byte	0x00, 0xf0, 0x11, 0x00


	//----- nvinfo : EIATTR_KPARAM_INFO
	.align		4
.L_103:
        /*0048*/ 	.byte	0x04, 0x17
        /*004a*/ 	.short	(.L_105 - .L_104)
.L_104:
        /*004c*/ 	.word	0x00000000
        /*0050*/ 	.short	0x0003
        /*0052*/ 	.short	0x0018
        /*0054*/ 	.byte	0x00, 0xf0, 0x11, 0x00


	//----- nvinfo : EIATTR_KPARAM_INFO
	.align		4
.L_105:
        /*0058*/ 	.byte	0x04, 0x17
        /*005a*/ 	.short	(.L_107 - .L_106)
.L_106:
        /*005c*/ 	.word	0x00000000
        /*0060*/ 	.short	0x0002
        /*0062*/ 	.short	0x0010
        /*0064*/ 	.byte	0x00, 0xf5, 0x21, 0x00


	//----- nvinfo : EIATTR_KPARAM_INFO
	.align		4
.L_107:
        /*0068*/ 	.byte	0x04, 0x17
        /*006a*/ 	.short	(.L_109 - .L_108)
.L_108:
        /*006c*/ 	.word	0x00000000
        /*0070*/ 	.short	0x0001
        /*0072*/ 	.short	0x0008
        /*0074*/ 	.byte	0x00, 0xf5, 0x21, 0x00


	//----- nvinfo : EIATTR_KPARAM_INFO
	.align		4
.L_109:
        /*0078*/ 	.byte	0x04, 0x17
        /*007a*/ 	.short	(.L_111 - .L_110)
.L_110:
        /*007c*/ 	.word	0x00000000
        /*0080*/ 	.short	0x0000
        /*0082*/ 	.short	0x0000
        /*0084*/ 	.byte	0x00, 0xf5, 0x21, 0x00


	//----- nvinfo : EIATTR_SPARSE_MMA_MASK
	.align		4
.L_111:
        /*0088*/ 	.byte	0x03, 0x50
        /*008a*/ 	.short	0x0000


	//----- nvinfo : EIATTR_MAXREG_COUNT
	.align		4
        /*008c*/ 	.byte	0x03, 0x1b
        /*008e*/ 	.short	0x00ff


	//----- nvinfo : EIATTR_NUM_BARRIERS
	.align		4
        /*0090*/ 	.byte	0x02, 0x4c
        /*0092*/ 	.byte	0x01
	.zero		1


	//----- nvinfo : EIATTR_MERCURY_ISA_VERSION
	.align		4
        /*0094*/ 	.byte	0x03, 0x5f
        /*0096*/ 	.short	0x0101


	//----- nvinfo : EIATTR_VRC_CTA_INIT_COUNT
	.align		4
        /*0098*/ 	.byte	0x02, 0x4a
	.zero		1
	.zero		1


	//----- nvinfo : EIATTR_EXIT_INSTR_OFFSETS
	.align		4
        /*009c*/ 	.byte	0x04, 0x1c
        /*009e*/ 	.short	(.L_113 - .L_112)


	//   ....[0]....
.L_112:
        /*00a0*/ 	.word	0x00000240


	//   ....[1]....
        /*00a4*/ 	.word	0x00000450


	//----- nvinfo : EIATTR_CBANK_PARAM_SIZE
	.align		4
.L_113:
        /*00a8*/ 	.byte	0x03, 0x19
        /*00aa*/ 	.short	0x0038


	//----- nvinfo : EIATTR_PARAM_CBANK
	.align		4
        /*00ac*/ 	.byte	0x04, 0x0a
        /*00ae*/ 	.short	(.L_115 - .L_114)
	.align		4
.L_114:
        /*00b0*/ 	.word	index@(.nv.constant0._Z16calcDownBoundaryPdS_S_iiddd)
        /*00b4*/ 	.short	0x0380
        /*00b6*/ 	.short	0x0038


	//----- nvinfo : EIATTR_SW_WAR
	.align		4
.L_115:
        /*00b8*/ 	.byte	0x04, 0x36
        /*00ba*/ 	.short	(.L_117 - .L_116)
.L_116:
        /*00bc*/ 	.word	0x00000008
.L_117:


//--------------------- .nv.info._Z17calcRightBoundaryPdS_S_iiddd --------------------------
	.section	.nv.info._Z17calcRightBoundaryPdS_S_iiddd,"",@"SHT_CUDA_INFO"
	.sectionflags	@""
	.align	4


	//----- nvinfo : EIATTR_CUDA_API_VERSION
	.align		4
        /*0000*/ 	.byte	0x04, 0x37
        /*0002*/ 	.short	(.L_119 - .L_118)
.L_118:
        /*0004*/ 	.word	0x00000082


	//----- nvinfo : EIATTR_KPARAM_INFO
	.align		4
.L_119:
        /*0008*/ 	.byte	0x04, 0x17
        /*000a*/ 	.short	(.L_121 - .L_120)
.L_120:
        /*000c*/ 	.word	0x00000000
        /*0010*/ 	.short	0x0007
        /*0012*/ 	.short	0x0030
        /*0014*/ 	.byte	0x00, 0xf0, 0x21, 0x00


	//----- nvinfo : EIATTR_KPARAM_INFO
	.align		4
.L_121:
        /*0018*/ 	.byte	0x04, 0x17
        /*001a*/ 	.short	(.L_123 - .L_122)
.L_122:
        /*001c*/ 	.word	0x00000000
        /*0020*/ 	.short	0x0006
        /*0022*/ 	.short	0x0028
        /*0024*/ 	.byte	0x00, 0xf0, 0x21, 0x00


	//----- nvinfo : EIATTR_KPARAM_INFO
	.align		4
.L_123:
        /*0028*/ 	.byte	0x04, 0x17
        /*002a*/ 	.short	(.L_125 - .L_124)
.L_124:
        /*002c*/ 	.word	0x00000000
        /*0030*/ 	.short	0x0005
        /*0032*/ 	.short	0x0020
        /*0034*/ 	.byte	0x00, 0xf0, 0x21, 0x00


	//----- nvinfo : EIATTR_KPARAM_INFO
	.align		4
.L_125:
        /*0038*/ 	.byte	0x04, 0x17
        /*003a*/ 	.short	(.L_127 - .L_126)
.L_126:
        /*003c*/ 	.word	0x00000000
        /*0040*/ 	.short	0x0004
        /*0042*/ 	.short	0x001c
        /*0044*/ 	.byte	0x00, 0xf0, 0x11, 0x00


	//----- nvinfo : EIATTR_KPARAM_INFO
	.align		4
.L_127:
        /*0048*/ 	.byte	0x04, 0x17
        /*004a*/ 	.short	(.L_129 - .L_128)
.L_128:
        /*004c*/ 	.word	0x00000000
        /*0050*/ 	.short	0x0003
        /*0052*/ 	.short	0x0018
        /*0054*/ 	.byte	0x00, 0xf0, 0x11, 0x00


	//----- nvinfo : EIATTR_KPARAM_INFO
	.align		4
.L_129:
        /*0058*/ 	.byte	0x04, 0x17
        /*005a*/ 	.short	(.L_131 - .L_130)
.L_130:
        /*005c*/ 	.word	0x00000000
        /*0060*/ 	.short	0x0002
        /*0062*/ 	.short	0x0010
        /*0064*/ 	.byte	0x00, 0xf5, 0x21, 0x00


	//----- nvinfo : EIATTR_KPARAM_INFO
	.align		4
.L_131:
        /*0068*/ 	.byte	0x04, 0x17
        /*006a*/ 	.short	(.L_133 - .L_132)
.L_132:
        /*006c*/ 	.word	0x00000000
        /*0070*/ 	.short	0x0001
        /*0072*/ 	.short	0x0008
        /*0074*/ 	.byte	0x00, 0xf5, 0x21, 0x00


	//----- nvinfo : EIATTR_KPARAM_INFO
	.align		4
.L_133:
        /*0078*/ 	.byte	0x04, 0x17
        /*007a*/ 	.short	(.L_135 - .L_134)
.L_134:
        /*007c*/ 	.word	0x00000000
        /*0080*/ 	.short	0x0000
        /*0082*/ 	.short	0x0000
        /*0084*/ 	.byte	0x00, 0xf5, 0x21, 0x00


	//----- nvinfo : EIATTR_SPARSE_MMA_MASK
	.align		4
.L_135:
        /*0088*/ 	.byte	0x03, 0x50
        /*008a*/ 	.short	0x0000


	//----- nvinfo : EIATTR_MAXREG_COUNT
	.align		4
        /*008c*/ 	.byte	0x03, 0x1b
        /*008e*/ 	.short	0x00ff


	//----- nvinfo : EIATTR_NUM_BARRIERS
	.align		4
        /*0090*/ 	.byte	0x02, 0x4c
        /*0092*/ 	.byte	0x01
	.zero		1


	//----- nvinfo : EIATTR_MERCURY_ISA_VERSION
	.align		4
        /*0094*/ 	.byte	0x03, 0x5f
        /*0096*/ 	.short	0x0101


	//----- nvinfo : EIATTR_VRC_CTA_INIT_COUNT
	.align		4
        /*0098*/ 	.byte	0x02, 0x4a
	.zero		1
	.zero		1


	//----- nvinfo : EIATTR_EXIT_INSTR_OFFSETS
	.align		4
        /*009c*/ 	.byte	0x04, 0x1c
        /*009e*/ 	.short	(.L_137 - .L_136)


	//   ....[0]....
.L_136:
        /*00a0*/ 	.word	0x00000280


	//   ....[1]....
        /*00a4*/ 	.word	0x00000460


	//----- nvinfo : EIATTR_CBANK_PARAM_SIZE
	.align		4
.L_137:
        /*00a8*/ 	.byte	0x03, 0x19
        /*00aa*/ 	.short	0x0038


	//----- nvinfo : EIATTR_PARAM_CBANK
	.align		4
        /*00ac*/ 	.byte	0x04, 0x0a
        /*00ae*/ 	.short	(.L_139 - .L_138)
	.align		4
.L_138:
        /*00b0*/ 	.word	index@(.nv.constant0._Z17calcRightBoundaryPdS_S_iiddd)
        /*00b4*/ 	.short	0x0380
        /*00b6*/ 	.short	0x0038


	//----- nvinfo : EIATTR_SW_WAR
	.align		4
.L_139:
        /*00b8*/ 	.byte	0x04, 0x36
        /*00ba*/ 	.short	(.L_141 - .L_140)
.L_140:
        /*00bc*/ 	.word	0x00000008
.L_141:


//--------------------- .nv.info._Z16calcLeftBoundaryPdS_S_iiddd --------------------------
	.section	.nv.info._Z16calcLeftBoundaryPdS_S_iiddd,"",@"SHT_CUDA_INFO"
	.sectionflags	@""
	.align	4


	//----- nvinfo : EIATTR_CUDA_API_VERSION
	.align		4
        /*0000*/ 	.byte	0x04, 0x37
        /*0002*/ 	.short	(.L_143 - .L_142)
.L_142:
        /*0004*/ 	.word	0x00000082


	//----- nvinfo : EIATTR_KPARAM_INFO
	.align		4
.L_143:
        /*0008*/ 	.byte	0x04, 0x17
        /*000a*/ 	.short	(.L_145 - .L_144)
.L_144:
        /*000c*/ 	.word	0x00000000
        /*0010*/ 	.short	0x0007
        /*0012*/ 	.short	0x0030
        /*0014*/ 	.byte	0x00, 0xf0, 0x21, 0x00


	//----- nvinfo : EIATTR_KPARAM_INFO
	.align		4
.L_145:
        /*0018*/ 	.byte	0x04, 0x17
        /*001a*/ 	.short	(.L_147 - .L_146)
.L_146:
        /*001c*/ 	.word	0x00000000
        /*0020*/ 	.short	0x0006
        /*0022*/ 	.short	0x0028
        /*0024*/ 	.byte	0x00, 0xf0, 0x21, 0x00


	//----- nvinfo : EIATTR_KPARAM_INFO
	.align		4
.L_147:
        /*0028*/ 	.byte	0x04, 0x17
        /*002a*/ 	.short	(.L_149 - .L_148)
.L_148:
        /*002c*/ 	.word	0x00000000
        /*0030*/ 	.short	0x0005
        /*0032*/ 	.short	0x0020
        /*0034*/ 	.byte	0x00, 0xf0, 0x21, 0x00


	//----- nvinfo : EIATTR_KPARAM_INFO
	.align		4
.L_149:
        /*0038*/ 	.byte	0x04, 0x17
        /*003a*/ 	.short	(.L_151 - .L_150)
.L_150:
        /*003c*/ 	.word	0x00000000
        /*0040*/ 	.short	0x0004
        /*0042*/ 	.short	0x001c
        /*0044*/ 	.byte	0x00, 0xf0, 0x11, 0x00


	//----- nvinfo : EIATTR_KPARAM_INFO
	.align		4
.L_151:
        /*0048*/ 	.byte	0x04, 0x17
        /*004a*/ 	.short	(.L_153 - .L_152)
.L_152:
        /*004c*/ 	.word	0x00000000
        /*0050*/ 	.short	0x0003
        /*0052*/ 	.short	0x0018
        /*0054*/ 	.byte	0x00, 0xf0, 0x11, 0x00


	//----- nvinfo : EIATTR_KPARAM_INFO
	.align		4
.L_153:
        /*0058*/ 	.byte	0x04, 0x17
        /*005a*/ 	.short	(.L_155 - .L_154)
.L_154:
        /*005c*/ 	.word	0x00000000
        /*0060*/ 	.short	0x0002
        /*0062*/ 	.short	0x0010
        /*0064*/ 	.byte	0x00, 0xf5, 0x21, 0x00


	//----- nvinfo : EIATTR_KPARAM_INFO
	.align		4
.L_155:
        /*0068*/ 	.byte	0x04, 0x17
        /*006a*/ 	.short	(.L_157 - .L_156)
.L_156:
        /*006c*/ 	.word	0x00000000
        /*0070*/ 	.short	0x0001
        /*0072*/ 	.short	0x0008
        /*0074*/ 	.byte	0x00, 0xf5, 0x21, 0x00


	//----- nvinfo : EIATTR_KPARAM_INFO
	.align		4
.L_157:
        /*0078*/ 	.byte	0x04, 0x17
        /*007a*/ 	.short	(.L_159 - .L_158)
.L_158:
        /*007c*/ 	.word	0x00000000
        /*0080*/ 	.short	0x0000
        /*0082*/ 	.short	0x0000
        /*0084*/ 	.byte	0x00, 0xf5, 0x21, 0x00


	//----- nvinfo : EIATTR_SPARSE_MMA_MASK
	.align		4
.L_159:
        /*0088*/ 	.byte	0x03, 0x50
        /*008a*/ 	.short	0x0000


	//----- nvinfo : EIATTR_MAXREG_COUNT
	.align		4
        /*008c*/ 	.byte	0x03, 0x1b
        /*008e*/ 	.short	0x00ff


	//----- nvinfo : EIATTR_NUM_BARRIERS
	.align		4
        /*0090*/ 	.byte	0x02, 0x4c
        /*0092*/ 	.byte	0x01
	.zero		1


	//----- nvinfo : EIATTR_MERCURY_ISA_VERSION
	.align		4
        /*0094*/ 	.byte	0x03, 0x5f
        /*0096*/ 	.short	0x0101


	//----- nvinfo : EIATTR_VRC_CTA_INIT_COUNT
	.align		4
        /*0098*/ 	.byte	0x02, 0x4a
	.zero		1
	.zero		1


	//----- nvinfo : EIATTR_EXIT_INSTR_OFFSETS
	.align		4
        /*009c*/ 	.byte	0x04, 0x1c
        /*009e*/ 	.short	(.L_161 - .L_160)


	//   ....[0]....
.L_160:
        /*00a0*/ 	.word	0x00000280


	//   ....[1]....
        /*00a4*/ 	.word	0x00000460


	//----- nvinfo : EIATTR_CBANK_PARAM_SIZE
	.align		4
.L_161:
        /*00a8*/ 	.byte	0x03, 0x19
        /*00aa*/ 	.short	0x0038


	//----- nvinfo : EIATTR_PARAM_CBANK
	.align		4
        /*00ac*/ 	.byte	0x04, 0x0a
        /*00ae*/ 	.short	(.L_163 - .L_162)
	.align		4
.L_162:
        /*00b0*/ 	.word	index@(.nv.constant0._Z16calcLeftBoundaryPdS_S_iiddd)
        /*00b4*/ 	.short	0x0380
        /*00b6*/ 	.short	0x0038


	//----- nvinfo : EIATTR_SW_WAR
	.align		4
.L_163:
        /*00b8*/ 	.byte	0x04, 0x36
        /*00ba*/ 	.short	(.L_165 - .L_164)
.L_164:
        /*00bc*/ 	.word	0x00000008
.L_165:


//--------------------- .nv.info._Z5calcHPdS_S_S_S_iiddd --------------------------
	.section	.nv.info._Z5calcHPdS_S_S_S_iiddd,"",@"SHT_CUDA_INFO"
	.sectionflags	@""
	.align	4


	//----- nvinfo : EIATTR_CUDA_API_VERSION
	.align		4
        /*0000*/ 	.byte	0x04, 0x37
        /*0002*/ 	.short	(.L_167 - .L_166)
.L_166:
        /*0004*/ 	.word	0x00000082


	//----- nvinfo : EIATTR_KPARAM_INFO
	.align		4
.L_167:
        /*0008*/ 	.byte	0x04, 0x17
        /*000a*/ 	.short	(.L_169 - .L_168)
.L_168:
        /*000c*/ 	.word	0x00000000
        /*0010*/ 	.short	0x0009
        /*0012*/ 	.short	0x0040
        /*0014*/ 	.byte	0x00, 0xf0, 0x21, 0x00


	//----- nvinfo : EIATTR_KPARAM_INFO
	.align		4
.L_169:
        /*0018*/ 	.byte	0x04, 0x17
        /*001a*/ 	.short	(.L_171 - .L_170)
.L_170:
        /*001c*/ 	.word	0x00000000
        /*0020*/ 	.short	0x0008
        /*0022*/ 	.short	0x0038
        /*0024*/ 	.byte	0x00, 0xf0, 0x21, 0x00


	//----- nvinfo : EIATTR_KPARAM_INFO
	.align		4
.L_171:
        /*0028*/ 	.byte	0x04, 0x17
        /*002a*/ 	.short	(.L_173 - .L_172)
.L_172:
        /*002c*/ 	.word	0x00000000
        /*0030*/ 	.short	0x0007
        /*0032*/ 	.short	0x0030
        /*0034*/ 	.byte	0x00, 0xf0, 0x21, 0x00


	//----- nvinfo : EIATTR_KPARAM_INFO
	.align		4
.L_173:
        /*0038*/ 	.byte	0x04, 0x17
        /*003a*/ 	.short	(.L_175 - .L_174)
.L_174:
        /*003c*/ 	.word	0x00000000
        /*0040*/ 	.short	0x0006
        /*0042*/ 	.short	0x002c
        /*0044*/ 	.byte	0x00, 0xf0, 0x11, 0x00


	//----- nvinfo : EIATTR_KPARAM_INFO
	.align		4
.L_175:
        /*0048*/ 	.byte	0x04, 0x17
        /*004a*/ 	.short	(.L_177 - .L_176)
.L_176:
        /*004c*/ 	.word	0x00000000
        /*0050*/ 	.short	0x0005
        /*0052*/ 	.short	0x0028
        /*0054*/ 	.byte	0x00, 0xf0, 0x11, 0x00


	//----- nvinfo : EIATTR_KPARAM_INFO
	.align		4
.L_177:
        /*0058*/ 	.byte	0x04, 0x17
        /*005a*/ 	.short	(.L_179 - .L_178)
.L_178:
        /*005c*/ 	.word	0x00000000
        /*0060*/ 	.short	0x0004
        /*0062*/ 	.short	0x0020
        /*0064*/ 	.byte	0x00, 0xf5, 0x21, 0x00


	//----- nvinfo : EIATTR_KPARAM_INFO
	.align		4
.L_179:
        /*0068*/ 	.byte	0x04, 0x17
        /*006a*/ 	.short	(.L_181 - .L_180)
.L_180:
        /*006c*/ 	.word	0x00000000
        /*0070*/ 	.short	0x0003
        /*0072*/ 	.short	0x0018
        /*0074*/ 	.byte	0x00, 0xf5, 0x21, 0x00


	//----- nvinfo : EIATTR_KPARAM_INFO
	.align		4
.L_181:
        /*0078*/ 	.byte	0x04, 0x17
        /*007a*/ 	.short	(.L_183 - .L_182)
.L_182:
        /*007c*/ 	.word	0x00000000
        /*0080*/ 	.short	0x0002
        /*0082*/ 	.short	0x0010
        /*0084*/ 	.byte	0x00, 0xf5, 0x21, 0x00


	//----- nvinfo : EIATTR_KPARAM_INFO
	.align		4
.L_183:
        /*0088*/ 	.byte	0x04, 0x17
        /*008a*/ 	.short	(.L_185 - .L_184)
.L_184:
        /*008c*/ 	.word	0x00000000
        /*0090*/ 	.short	0x0001
        /*0092*/ 	.short	0x0008
        /*0094*/ 	.byte	0x00, 0xf5, 0x21, 0x00


	//----- nvinfo : EIATTR_KPARAM_INFO
	.align		4
.L_185:
        /*0098*/ 	.byte	0x04, 0x17
        /*009a*/ 	.short	(.L_187 - .L_186)
.L_186:
        /*009c*/ 	.word	0x00000000
        /*00a0*/ 	.short	0x0000
        /*00a2*/ 	.short	0x0000
        /*00a4*/ 	.byte	0x00, 0xf5, 0x21, 0x00


	//----- nvinfo : EIATTR_SPARSE_MMA_MASK
	.align		4
.L_187:
        /*00a8*/ 	.byte	0x03, 0x50
        /*00aa*/ 	.short	0x0000


	//----- nvinfo : EIATTR_MAXREG_COUNT
	.align		4
        /*00ac*/ 	.byte	0x03, 0x1b
        /*00ae*/ 	.short	0x00ff


	//----- nvinfo : EIATTR_NUM_BARRIERS
	.align		4
        /*00b0*/ 	.byte	0x02, 0x4c
        /*00b2*/ 	.byte	0x01
	.zero		1


	//----- nvinfo : EIATTR_MERCURY_ISA_VERSION
	.align		4
        /*00b4*/ 	.byte	0x03, 0x5f
        /*00b6*/ 	.short	0x0101


	//----- nvinfo : EIATTR_VRC_CTA_INIT_COUNT
	.align		4
        /*00b8*/ 	.byte	0x02, 0x4a
	.zero		1
	.zero		1


	//----- nvinfo : EIATTR_EXIT_INSTR_OFFSETS
	.align		4
        /*00bc*/ 	.byte	0x04, 0x1c
        /*00be*/ 	.short	(.L_189 - .L_188)


	//   ....[0]....
.L_188:
        /*00c0*/ 	.word	0x000000f0


	//   ....[1]....
        /*00c4*/ 	.word	0x000006b0


	//----- nvinfo : EIATTR_CRS_STACK_SIZE
	.align		4
.L_189:
        /*00c8*/ 	.byte	0x04, 0x1e
        /*00ca*/ 	.short	(.L_191 - .L_190)
.L_190:
        /*00cc*/ 	.word	0x00000000


	//----- nvinfo : EIATTR_CBANK_PARAM_SIZE
	.align		4
.L_191:
        /*00d0*/ 	.byte	0x03, 0x19
        /*00d2*/ 	.short	0x0048


	//----- nvinfo : EIATTR_PARAM_CBANK
	.align		4
        /*00d4*/ 	.byte	0x04, 0x0a
        /*00d6*/ 	.short	(.L_193 - .L_192)
	.align		4
.L_192:
        /*00d8*/ 	.word	index@(.nv.constant0._Z5calcHPdS_S_S_S_iiddd)
        /*00dc*/ 	.short	0x0380
        /*00de*/ 	.short	0x0048


	//----- nvinfo : EIATTR_SW_WAR
	.align		4
.L_193:
        /*00e0*/ 	.byte	0x04, 0x36
        /*00e2*/ 	.short	(.L_195 - .L_194)
.L_194:
        /*00e4*/ 	.word	0x00000008
.L_195:


//--------------------- .nv.info._Z6calcEzPdS_S_S_iiiiidddd --------------------------
	.section	.nv.info._Z6calcEzPdS_S_S_iiiiidddd,"",@"SHT_CUDA_INFO"
	.sectionflags	@""
	.align	4


	//----- nvinfo : EIATTR_CUDA_API_VERSION
	.align		4
        /*0000*/ 	.byte	0x04, 0x37
        /*0002*/ 	.short	(.L_197 - .L_196)
.L_196:
        /*0004*/ 	.word	0x00000082


	//----- nvinfo : EIATTR_KPARAM_INFO
	.align		4
.L_197:
        /*0008*/ 	.byte	0x04, 0x17
        /*000a*/ 	.short	(.L_199 - .L_198)
.L_198:
        /*000c*/ 	.word	0x00000000
        /*0010*/ 	.short	0x000c
        /*0012*/ 	.short	0x0050
        /*0014*/ 	.byte	0x00, 0xf0, 0x21, 0x00


	//----- nvinfo : EIATTR_KPARAM_INFO
	.align		4
.L_199:
        /*0018*/ 	.byte	0x04, 0x17
        /*001a*/ 	.short	(.L_201 - .L_200)
.L_200:
        /*001c*/ 	.word	0x00000000
        /*0020*/ 	.short	0x000b
        /*0022*/ 	.short	0x0048
        /*0024*/ 	.byte	0x00, 0xf0, 0x21, 0x00


	//----- nvinfo : EIATTR_KPARAM_INFO
	.align		4
.L_201:
        /*0028*/ 	.byte	0x04, 0x17
        /*002a*/ 	.short	(.L_203 - .L_202)
.L_202:
        /*002c*/ 	.word	0x00000000
        /*0030*/ 	.short	0x000a
        /*0032*/ 	.short	0x0040
        /*0034*/ 	.byte	0x00, 0xf0, 0x21, 0x00


	//----- nvinfo : EIATTR_KPARAM_INFO
	.align		4
.L_203:
        /*0038*/ 	.byte	0x04, 0x17
        /*003a*/ 	.short	(.L_205 - .L_204)
.L_204:
        /*003c*/ 	.word	0x00000000
        /*0040*/ 	.short	0x0009
        /*0042*/ 	.short	0x0038
        /*0044*/ 	.byte	0x00, 0xf0, 0x21, 0x00


	//----- nvinfo : EIATTR_KPARAM_INFO
	.align		4
.L_205:
        /*0048*/ 	.byte	0x04, 0x17
        /*004a*/ 	.short	(.L_207 - .L_206)
.L_206:
        /*004c*/ 	.word	0x00000000
        /*0050*/ 	.short	0x0008
        /*0052*/ 	.short	0x0030
        /*0054*/ 	.byte	0x00, 0xf0, 0x11, 0x00


	//----- nvinfo : EIATTR_KPARAM_INFO
	.align		4
.L_207:
        /*0058*/ 	.byte	0x04, 0x17
        /*005a*/ 	.short	(.L_209 - .L_208)
.L_208:
        /*005c*/ 	.word	0x00000000
        /*0060*/ 	.short	0x0007
        /*0062*/ 	.short	0x002c
        /*0064*/ 	.byte	0x00, 0xf0, 0x11, 0x00


	//----- nvinfo : EIATTR_KPARAM_INFO
	.align		4
.L_209:
        /*0068*/ 	.byte	0x04, 0x17
        /*006a*/ 	.short	(.L_211 - .L_210)
.L_210:
        /*006c*/ 	.word	0x00000000
        /*0070*/ 	.short	0x0006
        /*0072*/ 	.short	0x0028
        /*0074*/ 	.byte	0x00, 0xf0, 0x11, 0x00


	//----- nvinfo : EIATTR_KPARAM_INFO
	.align		4
.L_211:
        /*0078*/ 	.byte	0x04, 0x17
        /*007a*/ 	.short	(.L_213 - .L_212)
.L_212:
        /*007c*/ 	.word	0x00000000
        /*0080*/ 	.short	0x0005
        /*0082*/ 	.short	0x0024
        /*0084*/ 	.byte	0x00, 0xf0, 0x11, 0x00


	//----- nvinfo : EIATTR_KPARAM_INFO
	.align		4
.L_213:
        /*0088*/ 	.byte	0x04, 0x17
        /*008a*/ 	.short	(.L_215 - .L_214)
.L_214:
        /*008c*/ 	.word	0x00000000
        /*0090*/ 	.short	0x0004
        /*0092*/ 	.short	0x0020
        /*0094*/ 	.byte	0x00, 0xf0, 0x11, 0x00


	//----- nvinfo : EIATTR_KPARAM_INFO
	.align		4
.L_215:
        /*0098*/ 	.byte	0x04, 0x17
        /*009a*/ 	.short	(.L_217 - .L_216)
.L_216:
        /*009c*/ 	.word	0x00000000
        /*00a0*/ 	.short	0x0003
        /*00a2*/ 	.short	0x0018
        /*00a4*/ 	.byte	0x00, 0xf5, 0x21, 0x00


	//----- nvinfo : EIATTR_KPARAM_INFO
	.align		4
.L_217:
        /*00a8*/ 	.byte	0x04, 0x17
        /*00aa*/ 	.short	(.L_219 - .L_218)
.L_218:
        /*00ac*/ 	.word	0x00000000
        /*00b0*/ 	.short	0x0002
        /*00b2*/ 	.short	0x0010
        /*00b4*/ 	.byte	0x00, 0xf5, 0x21, 0x00


	//----- nvinfo : EIATTR_KPARAM_INFO
	.align		4
.L_219:
        /*00b8*/ 	.byte	0x04, 0x17
        /*00ba*/ 	.short	(.L_221 - .L_220)
.L_220:
        /*00bc*/ 	.word	0x00000000
        /*00c0*/ 	.short	0x0001
        /*00c2*/ 	.short	0x0008
        /*00c4*/ 	.byte	0x00, 0xf5, 0x21, 0x00


	//----- nvinfo : EIATTR_KPARAM_INFO
	.align		4
.L_221:
        /*00c8*/ 	.byte	0x04, 0x17
        /*00ca*/ 	.short	(.L_223 - .L_222)
.L_222:
        /*00cc*/ 	.word	0x00000000
        /*00d0*/ 	.short	0x0000
        /*00d2*/ 	.short	0x0000
        /*00d4*/ 	.byte	0x00, 0xf5, 0x21, 0x00


	//----- nvinfo : EIATTR_SPARSE_MMA_MASK
	.align		4
.L_223:
        /*00d8*/ 	.byte	0x03, 0x50
        /*00da*/ 	.short	0x0000


	//----- nvinfo : EIATTR_MAXREG_COUNT
	.align		4
        /*00dc*/ 	.byte	0x03, 0x1b
        /*00de*/ 	.short	0x00ff


	//----- nvinfo : EIATTR_NUM_BARRIERS
	.align		4
        /*00e0*/ 	.byte	0x02, 0x4c
        /*00e2*/ 	.byte	0x01
	.zero		1


	//----- nvinfo : EIATTR_MERCURY_ISA_VERSION
	.align		4
        /*00e4*/ 	.byte	0x03, 0x5f
        /*00e6*/ 	.short	0x0101


	//----- nvinfo : EIATTR_VRC_CTA_INIT_COUNT
	.align		4
        /*00e8*/ 	.byte	0x02, 0x4a
	.zero		1
	.zero		1


	//----- nvinfo : EIATTR_EXIT_INSTR_OFFSETS
	.align		4
        /*00ec*/ 	.byte	0x04, 0x1c
        /*00ee*/ 	.short	(.L_225 - .L_224)


	//   ....[0]....
.L_224:
        /*00f0*/ 	.word	0x00000100


	//   ....[1]....
        /*00f4*/ 	.word	0x00000320


	//   ....[2]....
        /*00f8*/ 	.word	0x000007b0


	//   ....[3]....
        /*00fc*/ 	.word	0x00000bd0


	//----- nvinfo : EIATTR_CRS_STACK_SIZE
	.align		4
.L_225:
        /*0100*/ 	.byte	0x04, 0x1e
        /*0102*/ 	.short	(.L_227 - .L_226)
.L_226:
        /*0104*/ 	.word	0x00000000


	//----- nvinfo : EIATTR_CBANK_PARAM_SIZE
	.align		4
.L_227:
        /*0108*/ 	.byte	0x03, 0x19
        /*010a*/ 	.short	0x0058


	//----- nvinfo : EIATTR_PARAM_CBANK
	.align		4
        /*010c*/ 	.byte	0x04, 0x0a
        /*010e*/ 	.short	(.L_229 - .L_228)
	.align		4
.L_228:
        /*0110*/ 	.word	index@(.nv.constant0._Z6calcEzPdS_S_S_iiiiidddd)
        /*0114*/ 	.short	0x0380
        /*0116*/ 	.short	0x0058


	//----- nvinfo : EIATTR_SW_WAR
	.align		4
.L_229:
        /*0118*/ 	.byte	0x04, 0x36
        /*011a*/ 	.short	(.L_231 - .L_230)
.L_230:
        /*011c*/ 	.word	0x00000008
.L_231:


//--------------------- .nv.callgraph             --------------------------
	.section	.nv.callgraph,"",@"SHT_CUDA_CALLGRAPH"
	.align	4
	.sectionentsize	8
	.align		4
        /*0000*/ 	.word	0x00000000
	.align		4
        /*0004*/ 	.word	0xffffffff
	.align		4
        /*0008*/ 	.word	0x00000000
	.align		4
        /*000c*/ 	.word	0xfffffffe
	.align		4
        /*0010*/ 	.word	0x00000000
	.align		4
        /*0014*/ 	.word	0xfffffffd
	.align		4
        /*0018*/ 	.word	0x00000000
	.align		4
        /*001c*/ 	.word	0xfffffffc


//--------------------- .nv.constant4             --------------------------
	.section	.nv.constant4,"a",@progbits
	.align	8
	.align		8
.nv.constant4:
        /*0000*/ 	.dword	__cudart_i2opi_d
	.align		8
        /*0008*/ 	.dword	__cudart_sin_cos_coeffs


//--------------------- .text._Z10calcCornerPdS_iid --------------------------
	.section	.text._Z10calcCornerPdS_iid,"ax",@progbits
	.align	128
        .global         _Z10calcCornerPdS_iid
        .type           _Z10calcCornerPdS_iid,@function
        .size           _Z10calcCornerPdS_iid,(.L_x_38 - _Z10calcCornerPdS_iid)
        .other          _Z10calcCornerPdS_iid,@"STO_CUDA_ENTRY STV_DEFAULT"
_Z10calcCornerPdS_iid:
.text._Z10calcCornerPdS_iid:
[----:B------:R-:W-:Y:S01]  /*0000*/  LDC R1, c[0x0][0x37c] ;  /* 0x0000df00ff017b82 */ /* 0x000fe20000000800 */
[----:B------:R-:W0:Y:S07]  /*0010*/  S2R R3, SR_TID.X ;  /* 0x0000000000037919 */ /* 0x000e2e0000002100 */
[----:B------:R-:W0:Y:S01]  /*0020*/  S2UR UR6, SR_CTAID.X ;  /* 0x00000000000679c3 */ /* 0x000e220000002500 */
[----:B------:R-:W1:Y:S07]  /*0030*/  LDCU.64 UR4, c[0x0][0x358] ;  /* 0x00006b00ff0477ac */ /* 0x000e6e0008000a00 */
[----:B------:R-:W0:Y:S02]  /*0040*/  LDC R0, c[0x0][0x360] ;  /* 0x0000d800ff007b82 */ /* 0x000e240000000800 */
[----:B0-----:R-:W-:-:S05]  /*0050*/  IMAD R0, R0, UR6, R3 ;  /* 0x0000000600007c24 */ /* 0x001fca000f8e0203 */
[----:B------:R-:W-:-:S13]  /*0060*/  ISETP.NE.AND P0, PT, R0, 0x2, PT ;  /* 0x000000020000780c */ /* 0x000fda0003f05270 */
[----:B-1----:R-:W-:Y:S05]  /*0070*/  @!P0 BRA `(.L_x_0) ;  /* 0x0000000000dc8947 */ /* 0x002fea0003800000 */
[----:B------:R-:W-:-:S13]  /*0080*/  ISETP.NE.AND P0, PT, R0, 0x1, PT ;  /* 0x000000010000780c */ /* 0x000fda0003f05270 */
[----:B------:R-:W-:Y:S05]  /*0090*/  @!P0 BRA `(.L_x_1) ;  /* 0x0000000000888947 */ /* 0x000fea0003800000 */
[----:B------:R-:W-:-:S13]  /*00a0*/  ISETP.NE.AND P0, PT, R0, RZ, PT ;  /* 0x000000ff0000720c */ /* 0x000fda0003f05270 */
[----:B------:R-:W-:Y:S05]  /*00b0*/  @P0 BRA `(.L_x_2) ;  /* 0x00000000003c0947 */ /* 0x000fea0003800000 */
[----:B------:R-:W0:Y:S01]  /*00c0*/  LDC R9, c[0x0][0x390] ;  /* 0x0000e400ff097b82 */ /* 0x000e220000000800 */
[----:B------:R-:W1:Y:S07]  /*00d0*/  LDCU.64 UR6, c[0x0][0x398] ;  /* 0x00007300ff0677ac */ /* 0x000e6e0008000a00 */
[----:B------:R-:W0:Y:S08]  /*00e0*/  LDC.64 R4, c[0x0][0x380] ;  /* 0x0000e000ff047b82 */ /* 0x000e300000000a00 */
[----:B------:R-:W2:Y:S08]  /*00f0*/  LDC.64 R6, c[0x0][0x388] ;  /* 0x0000e200ff067b82 */ /* 0x000eb00000000a00 */
[----:B------:R-:W3:Y:S01]  /*0100*/  LDC.64 R2, c[0x0][0x388] ;  /* 0x0000e200ff027b82 */ /* 0x000ee20000000a00 */
[----:B0-----:R-:W-:-:S06]  /*0110*/  IMAD.WIDE R4, R9, 0x8, R4 ;  /* 0x0000000809047825 */ /* 0x001fcc00078e0204 */
[----:B------:R-:W4:Y:S04]  /*0120*/  LDG.E.64 R4, desc[UR4][R4.64+0x8] ;  /* 0x0000080404047981 */ /* 0x000f28000c1e1b00 */
[----:B--2---:R-:W4:Y:S01]  /*0130*/  LDG.E.64 R6, desc[UR4][R6.64] ;  /* 0x0000000406067981 */ /* 0x004f22000c1e1b00 */
[----:B---3--:R-:W-:-:S06]  /*0140*/  IMAD.WIDE R2, R9, 0x8, R2 ;  /* 0x0000000809027825 */ /* 0x008fcc00078e0202 */
[----:B------:R-:W1:Y:S01]  /*0150*/  LDG.E.64 R2, desc[UR4][R2.64+0x8] ;  /* 0x0000080402027981 */ /* 0x000e62000c1e1b00 */
[----:B------:R-:W0:Y:S01]  /*0160*/  LDC.64 R10, c[0x0][0x380] ;  /* 0x0000e000ff0a7b82 */ /* 0x000e220000000a00 */
[----:B----4-:R-:W-:-:S08]  /*0170*/  DADD R8, R4, -R6 ;  /* 0x0000000004087229 */ /* 0x010fd00000000806 */
[----:B-1----:R-:W-:-:S07]  /*0180*/  DFMA R8, R8, UR6, R2 ;  /* 0x0000000608087c2b */ /* 0x002fce0008000002 */
[----:B0-----:R-:W-:Y:S01]  /*0190*/  STG.E.64 desc[UR4][R10.64], R8 ;  /* 0x000000080a007986 */ /* 0x001fe2000c101b04 */
[----:B------:R-:W-:Y:S05]  /*01a0*/  EXIT ;  /* 0x000000000000794d */ /* 0x000fea0003800000 */
.L_x_2:
[----:B------:R-:W0:Y:S01]  /*01b0*/  LDC.64 R12, c[0x0][0x390] ;  /* 0x0000e400ff0c7b82 */ /* 0x000e220000000a00 */
[----:B------:R-:W1:Y:S07]  /*01c0*/  LDCU.64 UR6, c[0x0][0x398] ;  /* 0x00007300ff0677ac */ /* 0x000e6e0008000a00 */
[----:B------:R-:W2:Y:S08]  /*01d0*/  LDC.64 R2, c[0x0][0x388] ;  /* 0x0000e200ff027b82 */ /* 0x000eb00000000a00 */
[----:B------:R-:W3:Y:S01]  /*01e0*/  LDC.64 R4, c[0x0][0x380] ;  /* 0x0000e000ff047b82 */ /* 0x000ee20000000a00 */
[----:B0-----:R-:W-:-:S05]  /*01f0*/  IADD3 R7, PT, PT, R13, -0x1, RZ ;  /* 0xffffffff0d077810 */ /* 0x001fca0007ffe0ff */
[----:B------:R-:W-:-:S04]  /*0200*/  IMAD R7, R7, R12, RZ ;  /* 0x0000000c07077224 */ /* 0x000fc800078e02ff */
[----:B--2---:R-:W-:-:S04]  /*0210*/  IMAD.WIDE R2, R7, 0x8, R2 ;  /* 0x0000000807027825 */ /* 0x004fc800078e0202 */
[----:B------:R-:W-:Y:S02]  /*0220*/  IMAD.WIDE R8, R12, 0x8, R2 ;  /* 0x000000080c087825 */ /* 0x000fe400078e0202 */
[----:B------:R-:W1:Y:S02]  /*0230*/  LDG.E.64 R2, desc[UR4][R2.64+-0x10] ;  /* 0xfffff00402027981 */ /* 0x000e64000c1e1b00 */
[----:B---3--:R-:W-:Y:S02]  /*0240*/  IMAD.WIDE R4, R7, 0x8, R4 ;  /* 0x0000000807047825 */ /* 0x008fe400078e0204 */
[----:B------:R-:W2:Y:S04]  /*0250*/  LDG.E.64 R8, desc[UR4][R8.64+-0x8] ;  /* 0xfffff80408087981 */ /* 0x000ea8000c1e1b00 */
[----:B------:R-:W2:Y:S02]  /*0260*/  LDG.E.64 R6, desc[UR4][R4.64+-0x10] ;  /* 0xfffff00404067981 */ /* 0x000ea4000c1e1b00 */
[----:B--2---:R-:W-:-:S08]  /*0270*/  DADD R6, R6, -R8 ;  /* 0x0000000006067229 */ /* 0x004fd00000000808 */
[----:B-1----:R-:W-:Y:S01]  /*0280*/  DFMA R10, R6, UR6, R2 ;  /* 0x00000006060a7c2b */ /* 0x002fe20008000002 */
[----:B------:R-:W-:-:S06]  /*0290*/  IMAD.WIDE R6, R12, 0x8, R4 ;  /* 0x000000080c067825 */ /* 0x000fcc00078e0204 */
[----:B------:R-:W-:Y:S01]  /*02a0*/  STG.E.64 desc[UR4][R6.64+-0x8], R10 ;  /* 0xfffff80a06007986 */ /* 0x000fe2000c101b04 */
[----:B------:R-:W-:Y:S05]  /*02b0*/  EXIT ;  /* 0x000000000000794d */ /* 0x000fea0003800000 */
.L_x_1:
[----:B------:R-:W0:Y:S01]  /*02c0*/  LDC R8, c[0x0][0x390] ;  /* 0x0000e400ff087b82 */ /* 0x000e220000000800 */
[----:B------:R-:W1:Y:S07]  /*02d0*/  LDCU.64 UR6, c[0x0][0x398] ;  /* 0x00007300ff0677ac */ /* 0x000e6e0008000a00 */
[----:B------:R-:W2:Y:S08]  /*02e0*/  LDC.64 R2, c[0x0][0x388] ;  /* 0x0000e200ff027b82 */ /* 0x000eb00000000a00 */
[----:B------:R-:W3:Y:S01]  /*02f0*/  LDC.64 R4, c[0x0][0x380] ;  /* 0x0000e000ff047b82 */ /* 0x000ee20000000a00 */
[C---:B0-----:R-:W-:Y:S01]  /*0300*/  SHF.L.U32 R7, R8.reuse, 0x1, RZ ;  /* 0x0000000108077819 */ /* 0x041fe200000006ff */
[----:B------:R-:W-:-:S04]  /*0310*/  IMAD.WIDE R8, R8, 0x8, RZ ;  /* 0x0000000808087825 */ /* 0x000fc800078e02ff */
[----:B--2---:R-:W-:-:S03]  /*0320*/  IMAD.WIDE R2, R7, 0x8, R2 ;  /* 0x0000000807027825 */ /* 0x004fc600078e0202 */
[----:B------:R-:W-:Y:S01]  /*0330*/  IADD3 R10, P0, PT, R2, -R8, RZ ;  /* 0x80000008020a7210 */ /* 0x000fe20007f1e0ff */
[----:B---3--:R-:W-:-:S03]  /*0340*/  IMAD.WIDE R4, R7, 0x8, R4 ;  /* 0x0000000807047825 */ /* 0x008fc600078e0204 */
[----:B------:R-:W-:Y:S02]  /*0350*/  IADD3.X R11, PT, PT, R3, ~R9, RZ, P0, !PT ;  /* 0x80000009030b7210 */ /* 0x000fe400007fe4ff */
[----:B------:R-:W1:Y:S04]  /*0360*/  LDG.E.64 R2, desc[UR4][R2.64+-0x10] ;  /* 0xfffff00402027981 */ /* 0x000e68000c1e1b00 */
[----:B------:R-:W2:Y:S04]  /*0370*/  LDG.E.64 R6, desc[UR4][R4.64+-0x10] ;  /* 0xfffff00404067981 */ /* 0x000ea8000c1e1b00 */
[----:B------:R-:W2:Y:S01]  /*0380*/  LDG.E.64 R10, desc[UR4][R10.64+-0x8] ;  /* 0xfffff8040a0a7981 */ /* 0x000ea2000c1e1b00 */
[----:B------:R-:W-:-:S04]  /*0390*/  IADD3 R8, P0, PT, R4, -R8, RZ ;  /* 0x8000000804087210 */ /* 0x000fc80007f1e0ff */
[----:B------:R-:W-:Y:S01]  /*03a0*/  IADD3.X R9, PT, PT, R5, ~R9, RZ, P0, !PT ;  /* 0x8000000905097210 */ /* 0x000fe200007fe4ff */
[----:B--2---:R-:W-:-:S08]  /*03b0*/  DADD R6, R6, -R10 ;  /* 0x0000000006067229 */ /* 0x004fd0000000080a */
[----:B-1----:R-:W-:-:S07]  /*03c0*/  DFMA R6, R6, UR6, R2 ;  /* 0x0000000606067c2b */ /* 0x002fce0008000002 */
[----:B------:R-:W-:Y:S01]  /*03d0*/  STG.E.64 desc[UR4][R8.64+-0x8], R6 ;  /* 0xfffff80608007986 */ /* 0x000fe2000c101b04 */
[----:B------:R-:W-:Y:S05]  /*03e0*/  EXIT ;  /* 0x000000000000794d */ /* 0x000fea0003800000 */
.L_x_0:
        /* <DEDUP_REMOVED lines=17> */
.L_x_3:
[----:B------:R-:W-:-:S00]  /*0500*/  BRA `(.L_x_3) ;  /* 0xfffffffc00fc7947 */ /* 0x000fc0000383ffff */
[----:B------:R-:W-:-:S00]  /*0510*/  NOP ;  /* 0x0000000000007918 */ /* 0x000fc00000000000 */
        /* <DEDUP_REMOVED lines=14> */
.L_x_38:


//--------------------- .text._Z14calcUpBoundaryPdS_S_iiddd --------------------------
	.section	.text._Z14calcUpBoundaryPdS_S_iiddd,"ax",@progbits
	.align	128
        .global         _Z14calcUpBoundaryPdS_S_iiddd
        .type           _Z14calcUpBoundaryPdS_S_iiddd,@function
        .size           _Z14calcUpBoundaryPdS_S_iiddd,(.L_x_39 - _Z14calcUpBoundaryPdS_S_iiddd)
        .other          _Z14calcUpBoundaryPdS_S_iiddd,@"STO_CUDA_ENTRY STV_DEFAULT"
_Z14calcUpBoundaryPdS_S_iiddd:
.text._Z14calcUpBoundaryPdS_S_iiddd:
[----:B------:R-:W-:Y:S01]  /*0000*/  LDC R1, c[0x0][0x37c] ;  /* 0x0000df00ff017b82 */ /* 0x000fe20000000800 */
[----:B------:R-:W0:Y:S07]  /*0010*/  S2R R22, SR_TID.X ;  /* 0x0000000000167919 */ /* 0x000e2e0000002100 */
[----:B------:R-:W0:Y:S01]  /*0020*/  S2UR UR4, SR_CTAID.X ;  /* 0x00000000000479c3 */ /* 0x000e220000002500 */
[----:B------:R-:W1:Y:S07]  /*0030*/  LDCU.64 UR8, c[0x0][0x358] ;  /* 0x00006b00ff0877ac */ /* 0x000e6e0008000a00 */
[----:B------:R-:W0:Y:S08]  /*0040*/  LDC R5, c[0x0][0x360] ;  /* 0x0000d800ff057b82 */ /* 0x000e300000000800 */
[----:B------:R-:W2:Y:S08]  /*0050*/  LDC.64 R2, c[0x0][0x398] ;  /* 0x0000e600ff027b82 */ /* 0x000eb00000000a00 */
[----:B------:R-:W3:Y:S01]  /*0060*/  LDC.64 R10, c[0x0][0x388] ;  /* 0x0000e200ff0a7b82 */ /* 0x000ee20000000a00 */
[----:B0-----:R-:W-:-:S05]  /*0070*/  IMAD R5, R5, UR4, R22 ;  /* 0x0000000405057c24 */ /* 0x001fca000f8e0216 */
[----:B------:R-:W-:Y:S02]  /*0080*/  ISETP.NE.AND P0, PT, R5, RZ, PT ;  /* 0x000000ff0500720c */ /* 0x000fe40003f05270 */
[----:B--2---:R-:W-:Y:S02]  /*0090*/  IADD3 R0, PT, PT, R2, -0x1, RZ ;  /* 0xffffffff02007810 */ /* 0x004fe40007ffe0ff */
[----:B------:R-:W-:Y:S02]  /*00a0*/  IADD3 R3, PT, PT, R3, -0x1, RZ ;  /* 0xffffffff03037810 */ /* 0x000fe40007ffe0ff */
[----:B------:R-:W-:Y:S02]  /*00b0*/  ISETP.NE.AND P1, PT, R5, R0, PT ;  /* 0x000000000500720c */ /* 0x000fe40003f25270 */
[C---:B------:R-:W-:Y:S01]  /*00c0*/  ISETP.NE.OR P0, PT, R22.reuse, RZ, !P0 ;  /* 0x000000ff1600720c */ /* 0x040fe20004705670 */
[CC--:B------:R-:W-:Y:S01]  /*00d0*/  IMAD R4, R3.reuse, R2.reuse, -R2 ;  /* 0x0000000203047224 */ /* 0x0c0fe200078e0a02 */
[----:B------:R-:W-:Y:S01]  /*00e0*/  ISETP.NE.OR P2, PT, R22, 0x1f, !P1 ;  /* 0x0000001f1600780c */ /* 0x000fe20004f45670 */
[----:B------:R-:W-:-:S03]  /*00f0*/  IMAD R7, R3, R2, R5 ;  /* 0x0000000203077224 */ /* 0x000fc600078e0205 */
[----:B------:R-:W-:Y:S01]  /*0100*/  IADD3 R4, PT, PT, R5, R4, RZ ;  /* 0x0000000405047210 */ /* 0x000fe20007ffe0ff */
[----:B---3--:R-:W-:-:S04]  /*0110*/  IMAD.WIDE R6, R7, 0x8, R10 ;  /* 0x0000000807067825 */ /* 0x008fc800078e020a */
[----:B------:R-:W-:Y:S01]  /*0120*/  IMAD.WIDE R10, R4, 0x8, R10 ;  /* 0x00000008040a7825 */ /* 0x000fe200078e020a */
[----:B-1----:R-:W2:Y:S04]  /*0130*/  LDG.E.64 R8, desc[UR8][R6.64] ;  /* 0x0000000806087981 */ /* 0x002ea8000c1e1b00 */
[----:B------:R-:W3:Y:S04]  /*0140*/  LDG.E.64 R12, desc[UR8][R10.64] ;  /* 0x000000080a0c7981 */ /* 0x000ee8000c1e1b00 */
[----:B------:R-:W4:Y:S04]  /*0150*/  @!P0 LDG.E.64 R14, desc[UR8][R6.64+-0x8] ;  /* 0xfffff808060e8981 */ /* 0x000f28000c1e1b00 */
[----:B------:R-:W5:Y:S04]  /*0160*/  @!P2 LDG.E.64 R18, desc[UR8][R6.64+0x8] ;  /* 0x000008080612a981 */ /* 0x000f68000c1e1b00 */
[----:B------:R-:W5:Y:S04]  /*0170*/  @!P0 LDG.E.64 R16, desc[UR8][R10.64+-0x8] ;  /* 0xfffff8080a108981 */ /* 0x000f68000c1e1b00 */
[----:B------:R-:W5:Y:S01]  /*0180*/  @!P2 LDG.E.64 R20, desc[UR8][R10.64+0x8] ;  /* 0x000008080a14a981 */ /* 0x000f62000c1e1b00 */
[----:B------:R-:W0:Y:S01]  /*0190*/  S2UR UR6, SR_CgaCtaId ;  /* 0x00000000000679c3 */ /* 0x000e220000008800 */
[----:B------:R-:W-:Y:S01]  /*01a0*/  UMOV UR4, 0x400 ;  /* 0x0000040000047882 */ /* 0x000fe20000000000 */
[----:B------:R-:W-:Y:S01]  /*01b0*/  ISETP.EQ.OR P1, PT, R5, RZ, !P1 ;  /* 0x000000ff0500720c */ /* 0x000fe20004f22670 */
[----:B------:R-:W-:-:S02]  /*01c0*/  UIADD3 UR5, UPT, UPT, UR4, 0x110, URZ ;  /* 0x0000011004057890 */ /* 0x000fc4000fffe0ff */
[----:B0-----:R-:W-:Y:S02]  /*01d0*/  ULEA UR4, UR6, UR4, 0x18 ;  /* 0x0000000406047291 */ /* 0x001fe4000f8ec0ff */
[----:B------:R-:W-:-:S04]  /*01e0*/  ULEA UR5, UR6, UR5, 0x18 ;  /* 0x0000000506057291 */ /* 0x000fc8000f8ec0ff */
[C---:B------:R-:W-:Y:S02]  /*01f0*/  LEA R3, R22.reuse, UR4, 0x3 ;  /* 0x0000000416037c11 */ /* 0x040fe4000f8e18ff */
[----:B------:R-:W-:-:S03]  /*0200*/  LEA R0, R22, UR5, 0x3 ;  /* 0x0000000516007c11 */ /* 0x000fc6000f8e18ff */
[----:B--2---:R0:W-:Y:S04]  /*0210*/  STS.64 [R3+0x8], R8 ;  /* 0x0000080803007388 */ /* 0x0041e80000000a00 */
[----:B---3--:R0:W-:Y:S04]  /*0220*/  STS.64 [R0+0x8], R12 ;  /* 0x0000080c00007388 */ /* 0x0081e80000000a00 */
[----:B----4-:R0:W-:Y:S04]  /*0230*/  @!P0 STS.64 [UR4], R14 ;  /* 0x0000000eff008988 */ /* 0x0101e80008000a04 */
[----:B-----5:R0:W-:Y:S04]  /*0240*/  @!P2 STS.64 [UR4+0x108], R18 ;  /* 0x00010812ff00a988 */ /* 0x0201e80008000a04 */
[----:B------:R0:W-:Y:S04]  /*0250*/  @!P0 STS.64 [UR4+0x110], R16 ;  /* 0x00011010ff008988 */ /* 0x0001e80008000a04 */
[----:B------:R0:W-:Y:S01]  /*0260*/  @!P2 STS.64 [UR4+0x218], R20 ;  /* 0x00021814ff00a988 */ /* 0x0001e20008000a04 */
[----:B------:R-:W-:Y:S06]  /*0270*/  BAR.SYNC.DEFER_BLOCKING 0x0 ;  /* 0x0000000000007b1d */ /* 0x000fec0000010000 */
[----:B------:R-:W-:Y:S05]  /*0280*/  @P1 EXIT ;  /* 0x000000000000194d */ /* 0x000fea0003800000 */
[----:B0-----:R-:W0:Y:S01]  /*0290*/  LDC.64 R16, c[0x0][0x390] ;  /* 0x0000e400ff107b82 */ /* 0x001e220000000a00 */
[----:B------:R-:W-:Y:S01]  /*02a0*/  LDS.64 R20, [R3+0x10] ;  /* 0x0000100003147984 */ /* 0x000fe20000000a00 */
[----:B------:R-:W1:Y:S03]  /*02b0*/  LDCU.128 UR4, c[0x0][0x3a0] ;  /* 0x00007400ff0477ac */ /* 0x000e660008000c00 */
[----:B------:R-:W-:Y:S03]  /*02c0*/  LDS.64 R24, [R3] ;  /* 0x0000000003187984 */ /* 0x000fe60000000a00 */
[----:B------:R-:W2:Y:S01]  /*02d0*/  LDC.64 R6, c[0x0][0x380] ;  /* 0x0000e000ff067b82 */ /* 0x000ea20000000a00 */
[----:B------:R-:W-:Y:S04]  /*02e0*/  LDS.64 R14, [R0+0x10] ;  /* 0x00001000000e7984 */ /* 0x000fe80000000a00 */
[----:B------:R-:W-:Y:S04]  /*02f0*/  LDS.64 R10, [R0+0x8] ;  /* 0x00000800000a7984 */ /* 0x000fe80000000a00 */
[----:B------:R-:W-:Y:S01]  /*0300*/  LDS.64 R8, [R0] ;  /* 0x0000000000087984 */ /* 0x000fe20000000a00 */
[----:B0-----:R-:W-:-:S04]  /*0310*/  IMAD.WIDE R16, R4, 0x8, R16 ;  /* 0x0000000804107825 */ /* 0x001fc800078e0210 */
[----:B------:R-:W-:Y:S02]  /*0320*/  IMAD.WIDE R18, R2, 0x8, R16 ;  /* 0x0000000802127825 */ /* 0x000fe400078e0210 */
[----:B------:R-:W3:Y:S02]  /*0330*/  LDG.E.64 R16, desc[UR8][R16.64] ;  /* 0x0000000810107981 */ /* 0x000ee4000c1e1b00 */
[----:B--2---:R-:W-:Y:S02]  /*0340*/  IMAD.WIDE R4, R4, 0x8, R6 ;  /* 0x0000000804047825 */ /* 0x004fe400078e0206 */
[----:B------:R-:W2:Y:S04]  /*0350*/  LDG.E.64 R18, desc[UR8][R18.64] ;  /* 0x0000000812127981 */ /* 0x000ea8000c1e1b00 */
[----:B------:R-:W2:Y:S04]  /*0360*/  LDG.E.64 R12, desc[UR8][R4.64] ;  /* 0x00000008040c7981 */ /* 0x000ea8000c1e1b00 */
[----:B------:R-:W0:Y:S02]  /*0370*/  LDS.64 R6, [R3+0x8] ;  /* 0x0000080003067984 */ /* 0x000e240000000a00 */
[----:B0-----:R-:W-:-:S08]  /*0380*/  DADD R22, R6, R6 ;  /* 0x0000000006167229 */ /* 0x001fd00000000006 */
[----:B------:R-:W-:-:S08]  /*0390*/  DADD R20, R20, -R22 ;  /* 0x0000000014147229 */ /* 0x000fd00000000816 */
[----:B------:R-:W-:-:S08]  /*03a0*/  DADD R20, R20, R24 ;  /* 0x0000000014147229 */ /* 0x000fd00000000018 */
[----:B------:R-:W-:Y:S02]  /*03b0*/  DADD R14, R20, R14 ;  /* 0x00000000140e7229 */ /* 0x000fe4000000000e */
[----:B------:R-:W-:Y:S01]  /*03c0*/  DADD R6, R6, R10 ;  /* 0x0000000006067229 */ /* 0x000fe2000000000a */
[----:B------:R-:W-:Y:S01]  /*03d0*/  IMAD.WIDE R2, R2, 0x8, R4 ;  /* 0x0000000802027825 */ /* 0x000fe200078e0204 */
[----:B---3--:R-:W-:Y:S02]  /*03e0*/  DADD R16, RZ, -R16 ;  /* 0x00000000ff107229 */ /* 0x008fe40000000810 */
[----:B--2---:R-:W-:Y:S02]  /*03f0*/  DADD R12, R12, R18 ;  /* 0x000000000c0c7229 */ /* 0x004fe40000000012 */
[----:B------:R-:W-:-:S06]  /*0400*/  DADD R18, R10, R10 ;  /* 0x000000000a127229 */ /* 0x000fcc000000000a */
[----:B-1----:R-:W-:Y:S01]  /*0410*/  DFMA R12, R12, UR4, R16 ;  /* 0x000000040c0c7c2b */ /* 0x002fe20008000010 */
[----:B------:R-:W0:Y:S01]  /*0420*/  LDCU.64 UR4, c[0x0][0x3b0] ;  /* 0x00007600ff0477ac */ /* 0x000e220008000a00 */
[----:B------:R-:W-:-:S06]  /*0430*/  DADD R14, R14, -R18 ;  /* 0x000000000e0e7229 */ /* 0x000fcc0000000812 */
[----:B------:R-:W-:Y:S02]  /*0440*/  DFMA R6, R6, UR6, R12 ;  /* 0x0000000606067c2b */ /* 0x000fe4000800000c */
[----:B------:R-:W-:-:S08]  /*0450*/  DADD R8, R14, R8 ;  /* 0x000000000e087229 */ /* 0x000fd00000000008 */
[----:B0-----:R-:W-:-:S07]  /*0460*/  DFMA R6, R8, UR4, R6 ;  /* 0x0000000408067c2b */ /* 0x001fce0008000006 */
[----:B------:R-:W-:Y:S01]  /*0470*/  STG.E.64 desc[UR8][R2.64], R6 ;  /* 0x0000000602007986 */ /* 0x000fe2000c101b08 */
[----:B------:R-:W-:Y:S05]  /*0480*/  EXIT ;  /* 0x000000000000794d */ /* 0x000fea0003800000 */
.L_x_4:
        /* <DEDUP_REMOVED lines=15> */
.L_x_39:


//--------------------- .text._Z16calcDownBoundaryPdS_S_iiddd --------------------------
	.section	.text._Z16calcDownBoundaryPdS_S_iiddd,"ax",@progbits
	.align	128
        .global         _Z16calcDownBoundaryPdS_S_iiddd
        .type           _Z16calcDownBoundaryPdS_S_iiddd,@function
        .size           _Z16calcDownBoundaryPdS_S_iiddd,(.L_x_40 - _Z16calcDownBoundaryPdS_S_iiddd)
        .other          _Z16calcDownBoundaryPdS_S_iiddd,@"STO_CUDA_ENTRY STV_DEFAULT"
_Z16calcDownBoundaryPdS_S_iiddd:
.text._Z16calcDownBoundaryPdS_S_iiddd:
[----:B------:R-:W-:Y:S01]  /*0000*/  LDC R1, c[0x0][0x37c] ;  /* 0x0000df00ff017b82 */ /* 0x000fe20000000800 */
[----:B------:R-:W0:Y:S07]  /*0010*/  S2R R2, SR_TID.X ;  /* 0x0000000000027919 */ /* 0x000e2e0000002100 */
[----:B------:R-:W0:Y:S01]  /*0020*/  S2UR UR4, SR_CTAID.X ;  /* 0x00000000000479c3 */ /* 0x000e220000002500 */
[----:B------:R-:W1:Y:S07]  /*0030*/  LDCU.64 UR8, c[0x0][0x358] ;  /* 0x00006b00ff0877ac */ /* 0x000e6e0008000a00 */
[----:B------:R-:W0:Y:S08]  /*0040*/  LDC R3, c[0x0][0x360] ;  /* 0x0000d800ff037b82 */ /* 0x000e300000000800 */
[----:B------:R-:W2:Y:S08]  /*0050*/  LDC R21, c[0x0][0x398] ;  /* 0x0000e600ff157b82 */ /* 0x000eb00000000800 */
[----:B------:R-:W3:Y:S01]  /*0060*/  LDC.64 R4, c[0x0][0x388] ;  /* 0x0000e200ff047b82 */ /* 0x000ee20000000a00 */
[----:B0-----:R-:W-:-:S05]  /*0070*/  IMAD R0, R3, UR4, R2 ;  /* 0x0000000403007c24 */ /* 0x001fca000f8e0202 */
[----:B------:R-:W-:Y:S02]  /*0080*/  ISETP.NE.AND P0, PT, R0, RZ, PT ;  /* 0x000000ff0000720c */ /* 0x000fe40003f05270 */
[----:B--2---:R-:W-:Y:S02]  /*0090*/  IADD3 R3, PT, PT, R21, -0x1, RZ ;  /* 0xffffffff15037810 */ /* 0x004fe40007ffe0ff */
[----:B------:R-:W-:Y:S02]  /*00a0*/  ISETP.NE.OR P0, PT, R2, RZ, !P0 ;  /* 0x000000ff0200720c */ /* 0x000fe40004705670 */
[----:B------:R-:W-:-:S04]  /*00b0*/  ISETP.NE.AND P1, PT, R0, R3, PT ;  /* 0x000000030000720c */ /* 0x000fc80003f25270 */
[----:B------:R-:W-:Y:S01]  /*00c0*/  ISETP.NE.OR P2, PT, R2, 0x1f, !P1 ;  /* 0x0000001f0200780c */ /* 0x000fe20004f45670 */
[----:B---3--:R-:W-:-:S05]  /*00d0*/  IMAD.WIDE R4, R0, 0x8, R4 ;  /* 0x0000000800047825 */ /* 0x008fca00078e0204 */
[----:B-1----:R-:W2:Y:S01]  /*00e0*/  LDG.E.64 R6, desc[UR8][R4.64] ;  /* 0x0000000804067981 */ /* 0x002ea2000c1e1b00 */
[----:B------:R-:W-:-:S03]  /*00f0*/  IMAD.WIDE R8, R21, 0x8, R4 ;  /* 0x0000000815087825 */ /* 0x000fc600078e0204 */
[----:B------:R-:W3:Y:S04]  /*0100*/  @!P0 LDG.E.64 R12, desc[UR8][R4.64+-0x8] ;  /* 0xfffff808040c8981 */ /* 0x000ee8000c1e1b00 */
[----:B------:R-:W4:Y:S04]  /*0110*/  LDG.E.64 R10, desc[UR8][R8.64] ;  /* 0x00000008080a7981 */ /* 0x000f28000c1e1b00 */
[----:B------:R-:W5:Y:S04]  /*0120*/  @!P2 LDG.E.64 R16, desc[UR8][R4.64+0x8] ;  /* 0x000008080410a981 */ /* 0x000f68000c1e1b00 */
[----:B------:R-:W5:Y:S04]  /*0130*/  @!P0 LDG.E.64 R14, desc[UR8][R8.64+-0x8] ;  /* 0xfffff808080e8981 */ /* 0x000f68000c1e1b00 */
[----:B------:R-:W5:Y:S01]  /*0140*/  @!P2 LDG.E.64 R18, desc[UR8][R8.64+0x8] ;  /* 0x000008080812a981 */ /* 0x000f62000c1e1b00 */
[----:B------:R-:W0:Y:S01]  /*0150*/  S2UR UR6, SR_CgaCtaId ;  /* 0x00000000000679c3 */ /* 0x000e220000008800 */
[----:B------:R-:W-:-:S02]  /*0160*/  UMOV UR4, 0x400 ;  /* 0x0000040000047882 */ /* 0x000fc40000000000 */
[----:B------:R-:W-:Y:S02]  /*0170*/  UIADD3 UR5, UPT, UPT, UR4, 0x110, URZ ;  /* 0x0000011004057890 */ /* 0x000fe4000fffe0ff */
[----:B0-----:R-:W-:Y:S02]  /*0180*/  ULEA UR4, UR6, UR4, 0x18 ;  /* 0x0000000406047291 */ /* 0x001fe4000f8ec0ff */
[----:B------:R-:W-:-:S04]  /*0190*/  ULEA UR5, UR6, UR5, 0x18 ;  /* 0x0000000506057291 */ /* 0x000fc8000f8ec0ff */
[C---:B------:R-:W-:Y:S02]  /*01a0*/  LEA R3, R2.reuse, UR4, 0x3 ;  /* 0x0000000402037c11 */ /* 0x040fe4000f8e18ff */
[----:B------:R-:W-:Y:S02]  /*01b0*/  LEA R2, R2, UR5, 0x3 ;  /* 0x0000000502027c11 */ /* 0x000fe4000f8e18ff */
[----:B------:R-:W-:Y:S01]  /*01c0*/  ISETP.EQ.OR P1, PT, R0, RZ, !P1 ;  /* 0x000000ff0000720c */ /* 0x000fe20004f22670 */
[----:B--2---:R0:W-:Y:S04]  /*01d0*/  STS.64 [R3+0x8], R6 ;  /* 0x0000080603007388 */ /* 0x0041e80000000a00 */
[----:B----4-:R0:W-:Y:S04]  /*01e0*/  STS.64 [R2+0x8], R10 ;  /* 0x0000080a02007388 */ /* 0x0101e80000000a00 */
[----:B---3--:R0:W-:Y:S04]  /*01f0*/  @!P0 STS.64 [UR4], R12 ;  /* 0x0000000cff008988 */ /* 0x0081e80008000a04 */
[----:B-----5:R0:W-:Y:S04]  /*0200*/  @!P2 STS.64 [UR4+0x108], R16 ;  /* 0x00010810ff00a988 */ /* 0x0201e80008000a04 */
[----:B------:R0:W-:Y:S04]  /*0210*/  @!P0 STS.64 [UR4+0x110], R14 ;  /* 0x0001100eff008988 */ /* 0x0001e80008000a04 */
[----:B------:R0:W-:Y:S01]  /*0220*/  @!P2 STS.64 [UR4+0x218], R18 ;  /* 0x00021812ff00a988 */ /* 0x0001e20008000a04 */
[----:B------:R-:W-:Y:S06]  /*0230*/  BAR.SYNC.DEFER_BLOCKING 0x0 ;  /* 0x0000000000007b1d */ /* 0x000fec0000010000 */
[----:B------:R-:W-:Y:S05]  /*0240*/  @P1 EXIT ;  /* 0x000000000000194d */ /* 0x000fea0003800000 */
[----:B0-----:R-:W0:Y:S01]  /*0250*/  LDC.64 R16, c[0x0][0x390] ;  /* 0x0000e400ff107b82 */ /* 0x001e220000000a00 */
[C---:B------:R-:W-:Y:S01]  /*0260*/  IADD3 R7, PT, PT, R0.reuse, R21, RZ ;  /* 0x0000001500077210 */ /* 0x040fe20007ffe0ff */
[----:B------:R-:W1:Y:S01]  /*0270*/  LDS.64 R8, [R3+0x8] ;  /* 0x0000080003087984 */ /* 0x000e620000000a00 */
[----:B------:R-:W2:Y:S03]  /*0280*/  LDCU.128 UR4, c[0x0][0x3a0] ;  /* 0x00007400ff0477ac */ /* 0x000ea60008000c00 */
[----:B------:R-:W3:Y:S02]  /*0290*/  LDS.64 R20, [R3+0x10] ;  /* 0x0000100003147984 */ /* 0x000ee40000000a00 */
[----:B------:R-:W4:Y:S02]  /*02a0*/  LDC.64 R4, c[0x0][0x380] ;  /* 0x0000e000ff047b82 */ /* 0x000f240000000a00 */
[----:B------:R-:W5:Y:S04]  /*02b0*/  LDS.64 R24, [R3] ;  /* 0x0000000003187984 */ /* 0x000f680000000a00 */
[----:B------:R-:W2:Y:S04]  /*02c0*/  LDS.64 R14, [R2+0x10] ;  /* 0x00001000020e7984 */ /* 0x000ea80000000a00 */
[----:B------:R-:W2:Y:S01]  /*02d0*/  LDS.64 R12, [R2+0x8] ;  /* 0x00000800020c7984 */ /* 0x000ea20000000a00 */
[----:B0-----:R-:W-:-:S04]  /*02e0*/  IMAD.WIDE R10, R0, 0x8, R16 ;  /* 0x00000008000a7825 */ /* 0x001fc800078e0210 */
[C---:B------:R-:W-:Y:S02]  /*02f0*/  IMAD.WIDE R16, R7.reuse, 0x8, R16 ;  /* 0x0000000807107825 */ /* 0x040fe400078e0210 */
[----:B------:R-:W2:Y:S02]  /*0300*/  LDG.E.64 R10, desc[UR8][R10.64] ;  /* 0x000000080a0a7981 */ /* 0x000ea4000c1e1b00 */
[----:B----4-:R-:W-:Y:S02]  /*0310*/  IMAD.WIDE R18, R7, 0x8, R4 ;  /* 0x0000000807127825 */ /* 0x010fe400078e0204 */
[----:B------:R-:W4:Y:S04]  /*0320*/  LDG.E.64 R16, desc[UR8][R16.64] ;  /* 0x0000000810107981 */ /* 0x000f28000c1e1b00 */
[----:B------:R-:W4:Y:S01]  /*0330*/  LDG.E.64 R18, desc[UR8][R18.64] ;  /* 0x0000000812127981 */ /* 0x000f22000c1e1b00 */
[----:B-1----:R-:W-:-:S03]  /*0340*/  DADD R22, R8, R8 ;  /* 0x0000000008167229 */ /* 0x002fc60000000008 */
[----:B------:R-:W0:Y:S05]  /*0350*/  LDS.64 R6, [R2] ;  /* 0x0000000002067984 */ /* 0x000e2a0000000a00 */
[----:B---3--:R-:W-:-:S08]  /*0360*/  DADD R20, R20, -R22 ;  /* 0x0000000014147229 */ /* 0x008fd00000000816 */
[----:B-----5:R-:W-:-:S08]  /*0370*/  DADD R20, R20, R24 ;  /* 0x0000000014147229 */ /* 0x020fd00000000018 */
[----:B--2---:R-:W-:Y:S02]  /*0380*/  DADD R14, R20, R14 ;  /* 0x00000000140e7229 */ /* 0x004fe4000000000e */
[----:B------:R-:W-:Y:S01]  /*0390*/  DADD R8, R8, R12 ;  /* 0x0000000008087229 */ /* 0x000fe2000000000c */
[----:B------:R-:W-:Y:S01]  /*03a0*/  IMAD.WIDE R4, R0, 0x8, R4 ;  /* 0x0000000800047825 */ /* 0x000fe200078e0204 */
[----:B----4-:R-:W-:Y:S02]  /*03b0*/  DADD R16, RZ, -R16 ;  /* 0x00000000ff107229 */ /* 0x010fe40000000810 */
[----:B------:R-:W-:Y:S02]  /*03c0*/  DADD R10, R18, R10 ;  /* 0x00000000120a7229 */ /* 0x000fe4000000000a */
[----:B------:R-:W-:-:S06]  /*03d0*/  DADD R18, R12, R12 ;  /* 0x000000000c127229 */ /* 0x000fcc000000000c */
[----:B------:R-:W-:Y:S01]  /*03e0*/  DFMA R10, R10, UR4, R16 ;  /* 0x000000040a0a7c2b */ /* 0x000fe20008000010 */
[----:B------:R-:W1:Y:S01]  /*03f0*/  LDCU.64 UR4, c[0x0][0x3b0] ;  /* 0x00007600ff0477ac */ /* 0x000e620008000a00 */
[----:B------:R-:W-:-:S06]  /*0400*/  DADD R14, R14, -R18 ;  /* 0x000000000e0e7229 */ /* 0x000fcc0000000812 */
[----:B------:R-:W-:Y:S02]  /*0410*/  DFMA R8, R8, UR6, R10 ;  /* 0x0000000608087c2b */ /* 0x000fe4000800000a */
[----:B0-----:R-:W-:-:S08]  /*0420*/  DADD R6, R14, R6 ;  /* 0x000000000e067229 */ /* 0x001fd00000000006 */
[----:B-1----:R-:W-:-:S07]  /*0430*/  DFMA R6, R6, UR4, R8 ;  /* 0x0000000406067c2b */ /* 0x002fce0008000008 */
[----:B------:R-:W-:Y:S01]  /*0440*/  STG.E.64 desc[UR8][R4.64], R6 ;  /* 0x0000000604007986 */ /* 0x000fe2000c101b08 */
[----:B------:R-:W-:Y:S05]  /*0450*/  EXIT ;  /* 0x000000000000794d */ /* 0x000fea0003800000 */
.L_x_5:
        /* <DEDUP_REMOVED lines=10> */
.L_x_40:


//--------------------- .text._Z17calcRightBoundaryPdS_S_iiddd --------------------------
	.section	.text._Z17calcRightBoundaryPdS_S_iiddd,"ax",@progbits
	.align	128
        .global         _Z17calcRightBoundaryPdS_S_iiddd
        .type           _Z17calcRightBoundaryPdS_S_iiddd,@function
        .size           _Z17calcRightBoundaryPdS_S_iiddd,(.L_x_41 - _Z17calcRightBoundaryPdS_S_iiddd)
        .other          _Z17calcRightBoundaryPdS_S_iiddd,@"STO_CUDA_ENTRY STV_DEFAULT"
_Z17calcRightBoundaryPdS_S_iiddd:
.text._Z17calcRightBoundaryPdS_S_iiddd:
[----:B------:R-:W-:Y:S01]  /*0000*/  LDC R1, c[0x0][0x37c] ;  /* 0x0000df00ff017b82 */ /* 0x000fe20000000800 */
[----:B------:R-:W0:Y:S07]  /*0010*/  S2R R0, SR_TID.X ;  /* 0x0000000000007919 */ /* 0x000e2e0000002100 */
[----:B------:R-:W0:Y:S01]  /*0020*/  S2UR UR5, SR_CTAID.X ;  /* 0x00000000000579c3 */ /* 0x000e220000002500 */
[----:B------:R-:W1:Y:S01]  /*0030*/  LDCU UR4, c[0x0][0x39c] ;  /* 0x00007380ff0477ac */ /* 0x000e620008000800 */
[----:B------:R-:W2:Y:S06]  /*0040*/  LDCU.64 UR8, c[0x0][0x358] ;  /* 0x00006b00ff0877ac */ /* 0x000eac0008000a00 */
[----:B------:R-:W0:Y:S08]  /*0050*/  LDC R3, c[0x0][0x360] ;  /* 0x0000d800ff037b82 */ /* 0x000e300000000800 */
[----:B------:R-:W3:Y:S01]  /*0060*/  LDC R16, c[0x0][0x398] ;  /* 0x0000e600ff107b82 */ /* 0x000ee20000000800 */
[----:B-1----:R-:W-:-:S07]  /*0070*/  UIADD3 UR4, UPT, UPT, UR4, -0x1, URZ ;  /* 0xffffffff04047890 */ /* 0x002fce000fffe0ff */
[----:B------:R-:W1:Y:S01]  /*0080*/  LDC.64 R10, c[0x0][0x388] ;  /* 0x0000e200ff0a7b82 */ /* 0x000e620000000a00 */
[----:B0-----:R-:W-:-:S05]  /*0090*/  IMAD R3, R3, UR5, R0 ;  /* 0x0000000503037c24 */ /* 0x001fca000f8e0200 */
[C---:B------:R-:W-:Y:S02]  /*00a0*/  ISETP.NE.AND P0, PT, R3.reuse, RZ, PT ;  /* 0x000000ff0300720c */ /* 0x040fe40003f05270 */
[C---:B------:R-:W-:Y:S01]  /*00b0*/  ISETP.NE.AND P1, PT, R3.reuse, UR4, PT ;  /* 0x0000000403007c0c */ /* 0x040fe2000bf25270 */
[----:B---3--:R-:W-:Y:S01]  /*00c0*/  IMAD R2, R3, R16, R16 ;  /* 0x0000001003027224 */ /* 0x008fe200078e0210 */
[C---:B------:R-:W-:Y:S02]  /*00d0*/  ISETP.NE.OR P0, PT, R0.reuse, RZ, !P0 ;  /* 0x000000ff0000720c */ /* 0x040fe40004705670 */
[----:B------:R-:W-:Y:S01]  /*00e0*/  ISETP.NE.OR P2, PT, R0, 0x1f, !P1 ;  /* 0x0000001f0000780c */ /* 0x000fe20004f45670 */
[----:B-1----:R-:W-:-:S05]  /*00f0*/  IMAD.WIDE R4, R2, 0x8, R10 ;  /* 0x0000000802047825 */ /* 0x002fca00078e020a */
[----:B--2---:R-:W2:Y:S05]  /*0100*/  LDG.E.64 R8, desc[UR8][R4.64+-0x10] ;  /* 0xfffff00804087981 */ /* 0x004eaa000c1e1b00 */
[----:B------:R-:W-:Y:S02]  /*0110*/  @!P0 IMAD R7, R3, R16, RZ ;  /* 0x0000001003078224 */ /* 0x000fe400078e02ff */
[----:B------:R-:W-:-:S04]  /*0120*/  @!P2 IMAD.WIDE R16, R16, 0x8, R4 ;  /* 0x000000081010a825 */ /* 0x000fc800078e0204 */
[----:B------:R-:W-:Y:S01]  /*0130*/  @!P0 IMAD.WIDE R10, R7, 0x8, R10 ;  /* 0x00000008070a8825 */ /* 0x000fe200078e020a */
[----:B------:R-:W3:Y:S04]  /*0140*/  @!P2 LDG.E.64 R20, desc[UR8][R16.64+-0x8] ;  /* 0xfffff8081014a981 */ /* 0x000ee8000c1e1b00 */
[----:B------:R-:W4:Y:S04]  /*0150*/  LDG.E.64 R6, desc[UR8][R4.64+-0x8] ;  /* 0xfffff80804067981 */ /* 0x000f28000c1e1b00 */
[----:B------:R-:W5:Y:S04]  /*0160*/  @!P0 LDG.E.64 R12, desc[UR8][R10.64+-0x8] ;  /* 0xfffff8080a0c8981 */ /* 0x000f68000c1e1b00 */
[----:B------:R-:W3:Y:S04]  /*0170*/  @!P0 LDG.E.64 R14, desc[UR8][R10.64+-0x10] ;  /* 0xfffff0080a0e8981 */ /* 0x000ee8000c1e1b00 */
[----:B------:R-:W3:Y:S01]  /*0180*/  @!P2 LDG.E.64 R22, desc[UR8][R16.64+-0x10] ;  /* 0xfffff0081016a981 */ /* 0x000ee2000c1e1b00 */
        /* <DEDUP_REMOVED lines=8> */
[----:B----4-:R0:W-:Y:S04]  /*0210*/  STS.64 [R18+0x8], R6 ;  /* 0x0000080612007388 */ /* 0x0101e80000000a00 */
[----:B--2---:R0:W-:Y:S04]  /*0220*/  STS.64 [R0+0x8], R8 ;  /* 0x0000080800007388 */ /* 0x0041e80000000a00 */
[----:B-----5:R0:W-:Y:S04]  /*0230*/  @!P0 STS.64 [UR4], R12 ;  /* 0x0000000cff008988 */ /* 0x0201e80008000a04 */
[----:B---3--:R0:W-:Y:S04]  /*0240*/  @!P0 STS.64 [UR4+0x110], R14 ;  /* 0x0001100eff008988 */ /* 0x0081e80008000a04 */
        /* <DEDUP_REMOVED lines=12> */
[----:B0-----:R-:W-:-:S05]  /*0310*/  IMAD.WIDE R20, R2, 0x8, R20 ;  /* 0x0000000802147825 */ /* 0x001fca00078e0214 */
[----:B------:R-:W3:Y:S01]  /*0320*/  LDG.E.64 R12, desc[UR8][R20.64+-0x8] ;  /* 0xfffff808140c7981 */ /* 0x000ee2000c1e1b00 */
[----:B--2---:R-:W-:-:S03]  /*0330*/  IMAD.WIDE R2, R2, 0x8, R4 ;  /* 0x0000000802027825 */ /* 0x004fc600078e0204 */
[----:B------:R-:W2:Y:S04]  /*0340*/  LDG.E.64 R10, desc[UR8][R20.64+-0x10] ;  /* 0xfffff008140a7981 */ /* 0x000ea8000c1e1b00 */
[----:B------:R-:W3:Y:S04]  /*0350*/  LDG.E.64 R14, desc[UR8][R2.64+-0x10] ;  /* 0xfffff008020e7981 */ /* 0x000ee8000c1e1b00 */
[----:B------:R-:W0:Y:S02]  /*0360*/  LDS.64 R4, [R18+0x8] ;  /* 0x0000080012047984 */ /* 0x000e240000000a00 */
[----:B0-----:R-:W-:-:S08]  /*0370*/  DADD R24, R4, R4 ;  /* 0x0000000004187229 */ /* 0x001fd00000000004 */
[----:B------:R-:W-:-:S08]  /*0380*/  DADD R22, R22, -R24 ;  /* 0x0000000016167229 */ /* 0x000fd00000000818 */
[----:B------:R-:W-:-:S08]  /*0390*/  DADD R22, R22, R26 ;  /* 0x0000000016167229 */ /* 0x000fd0000000001a */
[----:B------:R-:W-:Y:S02]  /*03a0*/  DADD R16, R22, R16 ;  /* 0x0000000016107229 */ /* 0x000fe40000000010 */
[----:B------:R-:W-:Y:S02]  /*03b0*/  DADD R4, R4, R8 ;  /* 0x0000000004047229 */ /* 0x000fe40000000008 */
[----:B--2---:R-:W-:Y:S02]  /*03c0*/  DADD R10, RZ, -R10 ;  /* 0x00000000ff0a7229 */ /* 0x004fe4000000080a */
[----:B---3--:R-:W-:Y:S02]  /*03d0*/  DADD R12, R14, R12 ;  /* 0x000000000e0c7229 */ /* 0x008fe4000000000c */
        /* <DEDUP_REMOVED lines=9> */
.L_x_6:
        /* <DEDUP_REMOVED lines=9> */
.L_x_41:


//--------------------- .text._Z16calcLeftBoundaryPdS_S_iiddd --------------------------
	.section	.text._Z16calcLeftBoundaryPdS_S_iiddd,"ax",@progbits
	.align	128
        .global         _Z16calcLeftBoundaryPdS_S_iiddd
        .type           _Z16calcLeftBoundaryPdS_S_iiddd,@function
        .size           _Z16calcLeftBoundaryPdS_S_iiddd,(.L_x_42 - _Z16calcLeftBoundaryPdS_S_iiddd)
        .other          _Z16calcLeftBoundaryPdS_S_iiddd,@"STO_CUDA_ENTRY STV_DEFAULT"
_Z16calcLeftBoundaryPdS_S_iiddd:
.text._Z16calcLeftBoundaryPdS_S_iiddd:
        /* <DEDUP_REMOVED lines=12> */
[----:B---3--:R-:W-:Y:S01]  /*00c0*/  IMAD R2, R3, R17, RZ ;  /* 0x0000001103027224 */ /* 0x008fe200078e02ff */
[C---:B------:R-:W-:Y:S02]  /*00d0*/  ISETP.NE.OR P0, PT, R0.reuse, RZ, !P0 ;  /* 0x000000ff0000720c */ /* 0x040fe40004705670 */
[----:B------:R-:W-:Y:S01]  /*00e0*/  ISETP.NE.OR P2, PT, R0, 0x1f, !P1 ;  /* 0x0000001f0000780c */ /* 0x000fe20004f45670 */
[----:B-1----:R-:W-:-:S05]  /*00f0*/  IMAD.WIDE R4, R2, 0x8, R10 ;  /* 0x0000000802047825 */ /* 0x002fca00078e020a */
[----:B--2---:R-:W2:Y:S05]  /*0100*/  LDG.E.64 R8, desc[UR8][R4.64+0x8] ;  /* 0x0000080804087981 */ /* 0x004eaa000c1e1b00 */
[----:B------:R-:W-:Y:S02]  /*0110*/  @!P0 IADD3 R7, PT, PT, R2, -R17, RZ ;  /* 0x8000001102078210 */ /* 0x000fe40007ffe0ff */
        /* <DEDUP_REMOVED lines=53> */
.L_x_7:
        /* <DEDUP_REMOVED lines=9> */
.L_x_42:


//--------------------- .text._Z5calcHPdS_S_S_S_iiddd --------------------------
	.section	.text._Z5calcHPdS_S_S_S_iiddd,"ax",@progbits
	.align	128
        .global         _Z5calcHPdS_S_S_S_iiddd
        .type           _Z5calcHPdS_S_S_S_iiddd,@function
        .size           _Z5calcHPdS_S_S_S_iiddd,(.L_x_35 - _Z5calcHPdS_S_S_S_iiddd)
        .other          _Z5calcHPdS_S_S_S_iiddd,@"STO_CUDA_ENTRY STV_DEFAULT"
_Z5calcHPdS_S_S_S_iiddd:
.text._Z5calcHPdS_S_S_S_iiddd:
[----:B------:R-:W-:Y:S01]  /*0000*/  LDC R1, c[0x0][0x37c] ;  /* 0x0000df00ff017b82 */ /* 0x000fe20000000800 */
[----:B------:R-:W0:Y:S07]  /*0010*/  S2R R15, SR_TID.Y ;  /* 0x00000000000f7919 */ /* 0x000e2e0000002200 */
[----:B------:R-:W1:Y:S01]  /*0020*/  LDC R3, c[0x0][0x360] ;  /* 0x0000d800ff037b82 */ /* 0x000e620000000800 */
[----:B------:R-:W1:Y:S07]  /*0030*/  S2R R14, SR_TID.X ;  /* 0x00000000000e7919 */ /* 0x000e6e0000002100 */
[----:B------:R-:W0:Y:S08]  /*0040*/  S2UR UR5, SR_CTAID.Y ;  /* 0x00000000000579c3 */ /* 0x000e300000002600 */
[----:B------:R-:W0:Y:S08]  /*0050*/  LDC R2, c[0x0][0x364] ;  /* 0x0000d900ff027b82 */ /* 0x000e300000000800 */
[----:B------:R-:W2:Y:S08]  /*0060*/  LDC.64 R6, c[0x0][0x3a8] ;  /* 0x0000ea00ff067b82 */ /* 0x000eb00000000a00 */
[----:B------:R-:W1:Y:S01]  /*0070*/  S2UR UR4, SR_CTAID.X ;  /* 0x00000000000479c3 */ /* 0x000e620000002500 */
[----:B0-----:R-:W-:-:S02]  /*0080*/  IMAD R2, R2, UR5, R15 ;  /* 0x0000000502027c24 */ /* 0x001fc4000f8e020f */
[----:B--2---:R-:W-:Y:S02]  /*0090*/  VIADD R5, R7, 0xffffffff ;  /* 0xffffffff07057836 */ /* 0x004fe40000000000 */
[----:B------:R-:W-:-:S03]  /*00a0*/  VIADD R0, R6, 0xffffffff ;  /* 0xffffffff06007836 */ /* 0x000fc60000000000 */
[----:B------:R-:W-:Y:S01]  /*00b0*/  ISETP.GE.AND P0, PT, R2, R5, PT ;  /* 0x000000050200720c */ /* 0x000fe20003f06270 */
[----:B-1----:R-:W-:-:S05]  /*00c0*/  IMAD R3, R3, UR4, R14 ;  /* 0x0000000403037c24 */ /* 0x002fca000f8e020e */
[----:B------:R-:W-:-:S04]  /*00d0*/  ISETP.GE.OR P0, PT, R3, R0, P0 ;  /* 0x000000000300720c */ /* 0x000fc80000706670 */
[----:B------:R-:W-:-:S13]  /*00e0*/  ISETP.LT.OR P0, PT, R3, RZ, P0 ;  /* 0x000000ff0300720c */ /* 0x000fda0000701670 */
[----:B------:R-:W-:Y:S05]  /*00f0*/  @P0 EXIT ;  /* 0x000000000000094d */ /* 0x000fea0003800000 */
[----:B------:R-:W0:Y:S01]  /*0100*/  LDC.64 R4, c[0x0][0x380] ;  /* 0x0000e000ff047b82 */ /* 0x000e220000000a00 */
[----:B------:R-:W1:Y:S01]  /*0110*/  LDCU.64 UR4, c[0x0][0x358] ;  /* 0x00006b00ff0477ac */ /* 0x000e620008000a00 */
[----:B------:R-:W-:Y:S01]  /*0120*/  IMAD R2, R2, R6, R3 ;  /* 0x0000000602027224 */ /* 0x000fe200078e0203 */
[----:B------:R-:W-:Y:S01]  /*0130*/  LOP3.LUT P0, RZ, R14, R15, RZ, 0xfc, !PT ;  /* 0x0000000f0eff7212 */ /* 0x000fe2000780fcff */
[----:B------:R-:W2:Y:S01]  /*0140*/  S2R R19, SR_CgaCtaId ;  /* 0x0000000000137919 */ /* 0x000ea20000008800 */
[----:B------:R-:W-:Y:S01]  /*0150*/  MOV R0, 0x400 ;  /* 0x0000040000007802 */ /* 0x000fe20000000f00 */
[----:B------:R-:W3:Y:S02]  /*0160*/  LDCU UR8, c[0x0][0x3b4] ;  /* 0x00007680ff0877ac */ /* 0x000ee40008000800 */
[----:B------:R-:W4:Y:S01]  /*0170*/  LDC.64 R22, c[0x0][0x390] ;  /* 0x0000e400ff167b82 */ /* 0x000f220000000a00 */
[----:B------:R-:W-:Y:S01]  /*0180*/  IMAD.MOV.U32 R16, RZ, RZ, 0x1 ;  /* 0x00000001ff107424 */ /* 0x000fe200078e00ff */
[----:B------:R-:W3:Y:S01]  /*0190*/  LDCU.64 UR6, c[0x0][0x3c0] ;  /* 0x00007800ff0677ac */ /* 0x000ee20008000a00 */
[----:B0-----:R-:W-:-:S05]  /*01a0*/  IMAD.WIDE R4, R2, 0x8, R4 ;  /* 0x0000000802047825 */ /* 0x001fca00078e0204 */
[----:B-1----:R-:W3:Y:S01]  /*01b0*/  @!P0 LDG.E.64 R8, desc[UR4][R4.64] ;  /* 0x0000000404088981 */ /* 0x002ee2000c1e1b00 */
[----:B------:R-:W-:-:S03]  /*01c0*/  IMAD.WIDE R6, R6, 0x8, R4 ;  /* 0x0000000806067825 */ /* 0x000fc600078e0204 */
[----:B------:R0:W3:Y:S04]  /*01d0*/  LDG.E.64 R10, desc[UR4][R4.64+0x8] ;  /* 0x00000804040a7981 */ /* 0x0000e8000c1e1b00 */
[----:B------:R-:W3:Y:S01]  /*01e0*/  LDG.E.64 R12, desc[UR4][R6.64] ;  /* 0x00000004060c7981 */ /* 0x000ee2000c1e1b00 */
[----:B--2---:R-:W-:-:S05]  /*01f0*/  LEA R19, R19, R0, 0x18 ;  /* 0x0000000013137211 */ /* 0x004fca00078ec0ff */
[----:B------:R-:W-:Y:S01]  /*0200*/  IMAD R3, R14, 0x108, R19 ;  /* 0x000001080e037824 */ /* 0x000fe200078e0213 */
[----:B0-----:R-:W0:Y:S03]  /*0210*/  LDC.64 R4, c[0x0][0x3b0] ;  /* 0x0000ec00ff047b82 */ /* 0x001e260000000a00 */
[----:B------:R-:W-:Y:S02]  /*0220*/  IMAD R3, R15, 0x8, R3 ;  /* 0x000000080f037824 */ /* 0x000fe400078e0203 */
[----:B----4-:R-:W-:Y:S01]  /*0230*/  IMAD.WIDE R22, R2, 0x8, R22 ;  /* 0x0000000802167825 */ /* 0x010fe200078e0216 */
[----:B---3--:R-:W0:Y:S01]  /*0240*/  MUFU.RCP64H R17, UR8 ;  /* 0x0000000800117d08 */ /* 0x008e220008001800 */
[----:B------:R0:W-:Y:S04]  /*0250*/  @!P0 STS.64 [R19], R8 ;  /* 0x0000000813008388 */ /* 0x0001e80000000a00 */
[----:B------:R1:W-:Y:S04]  /*0260*/  STS.64 [R3+0x108], R10 ;  /* 0x0001080a03007388 */ /* 0x0003e80000000a00 */
[----:B------:R-:W-:Y:S01]  /*0270*/  STS.64 [R3+0x8], R12 ;  /* 0x0000080c03007388 */ /* 0x000fe20000000a00 */
[----:B------:R-:W-:Y:S06]  /*0280*/  BAR.SYNC.DEFER_BLOCKING 0x0 ;  /* 0x0000000000007b1d */ /* 0x000fec0000010000 */
[----:B------:R-:W5:Y:S04]  /*0290*/  LDG.E.64 R22, desc[UR4][R22.64] ;  /* 0x0000000416167981 */ /* 0x000f68000c1e1b00 */
[----:B------:R-:W-:Y:S04]  /*02a0*/  LDS.64 R14, [R3+0x8] ;  /* 0x00000800030e7984 */ /* 0x000fe80000000a00 */
[----:B------:R-:W2:Y:S01]  /*02b0*/  LDS.64 R6, [R3] ;  /* 0x0000000003067984 */ /* 0x000ea20000000a00 */
[----:B0-----:R-:W-:-:S08]  /*02c0*/  DFMA R8, R16, -R4, 1 ;  /* 0x3ff000001008742b */ /* 0x001fd00000000804 */
[----:B------:R-:W-:-:S08]  /*02d0*/  DFMA R8, R8, R8, R8 ;  /* 0x000000080808722b */ /* 0x000fd00000000008 */
[----:B------:R-:W-:-:S08]  /*02e0*/  DFMA R8, R16, R8, R16 ;  /* 0x000000081008722b */ /* 0x000fd00000000010 */
[----:B-1----:R-:W-:Y:S02]  /*02f0*/  DFMA R10, R8, -R4, 1 ;  /* 0x3ff00000080a742b */ /* 0x002fe40000000804 */
[----:B--2---:R-:W-:-:S06]  /*0300*/  DADD R14, R14, -R6 ;  /* 0x000000000e0e7229 */ /* 0x004fcc0000000806 */
[----:B------:R-:W-:Y:S02]  /*0310*/  DFMA R8, R8, R10, R8 ;  /* 0x0000000a0808722b */ /* 0x000fe40000000008 */
[----:B------:R-:W-:-:S08]  /*0320*/  DMUL R14, R14, UR6 ;  /* 0x000000060e0e7c28 */ /* 0x000fd00008000000 */
[----:B------:R-:W-:-:S08]  /*0330*/  DMUL R10, R14, R8 ;  /* 0x000000080e0a7228 */ /* 0x000fd00000000000 */
[----:B------:R-:W-:-:S08]  /*0340*/  DFMA R4, R10, -R4, R14 ;  /* 0x800000040a04722b */ /* 0x000fd0000000000e */
[----:B------:R-:W-:Y:S02]  /*0350*/  DFMA R8, R8, R4, R10 ;  /* 0x000000040808722b */ /* 0x000fe4000000000a */
[----:B------:R-:W0:Y:S01]  /*0360*/  LDC R5, c[0x0][0x3b4] ;  /* 0x0000ed00ff057b82 */ /* 0x000e220000000800 */
[----:B------:R-:W-:-:S07]  /*0370*/  FSETP.GEU.AND P1, PT, |R15|, 6.5827683646048100446e-37, PT ;  /* 0x036000000f00780b */ /* 0x000fce0003f2e200 */
[----:B------:R-:W-:-:S05]  /*0380*/  FFMA R0, RZ, UR8, R9 ;  /* 0x00000008ff007c23 */ /* 0x000fca0008000009 */
[----:B------:R-:W-:Y:S01]  /*0390*/  FSETP.GT.AND P0, PT, |R0|, 1.469367938527859385e-39, PT ;  /* 0x001000000000780b */ /* 0x000fe20003f04200 */
[----:B------:R-:W1:Y:S01]  /*03a0*/  LDCU UR6, c[0x0][0x3b0] ;  /* 0x00007600ff0677ac */ /* 0x000e620008000800 */
[----:B------:R-:W-:Y:S11]  /*03b0*/  BSSY.RECONVERGENT B0, `(.L_x_8) ;  /* 0x0000007000007945 */ /* 0x000ff60003800200 */
[----:B------:R-:W-:Y:S05]  /*03c0*/  @P0 BRA P1, `(.L_x_9) ;  /* 0x0000000000140947 */ /* 0x000fea0000800000 */
[----:B------:R-:W-:Y:S01]  /*03d0*/  IMAD.MOV.U32 R13, RZ, RZ, R15 ;  /* 0x000000ffff0d7224 */ /* 0x000fe200078e000f */
[----:B------:R-:W-:-:S07]  /*03e0*/  MOV R0, 0x400 ;  /* 0x0000040000007802 */ /* 0x000fce0000000f00 */
[----:B01---5:R-:W-:Y:S05]  /*03f0*/  CALL.REL.NOINC `($__internal_0_$__cuda_sm20_div_rn_f64_full) ;  /* 0x0000000000b07944 */ /* 0x023fea0003c00000 */
[----:B------:R-:W-:Y:S02]  /*0400*/  IMAD.MOV.U32 R8, RZ, RZ, R16 ;  /* 0x000000ffff087224 */ /* 0x000fe400078e0010 */
[----:B------:R-:W-:-:S07]  /*0410*/  IMAD.MOV.U32 R9, RZ, RZ, R17 ;  /* 0x000000ffff097224 */ /* 0x000fce00078e0011 */
.L_x_9:
[----:B-1----:R-:W-:Y:S05]  /*0420*/  BSYNC.RECONVERGENT B0 ;  /* 0x0000000000007941 */ /* 0x002fea0003800200 */
.L_x_8:
[----:B------:R-:W1:Y:S01]  /*0430*/  LDC.64 R10, c[0x0][0x3b8] ;  /* 0x0000ee00ff0a7b82 */ /* 0x000e620000000a00 */
[----:B------:R-:W2:Y:S07]  /*0440*/  LDCU UR7, c[0x0][0x3b4] ;  /* 0x00007680ff0777ac */ /* 0x000eae0008000800 */
[----:B------:R-:W3:Y:S08]  /*0450*/  LDC.64 R12, c[0x0][0x388] ;  /* 0x0000e200ff0c7b82 */ /* 0x000ef00000000a00 */
[----:B------:R-:W4:Y:S01]  /*0460*/  LDC.64 R14, c[0x0][0x3a0] ;  /* 0x0000e800ff0e7b82 */ /* 0x000f220000000a00 */
[----:B------:R-:W-:Y:S01]  /*0470*/  IMAD.MOV.U32 R16, RZ, RZ, 0x1 ;  /* 0x00000001ff107424 */ /* 0x000fe200078e00ff */
[----:B------:R-:W0:Y:S01]  /*0480*/  LDCU.64 UR8, c[0x0][0x3c0] ;  /* 0x00007800ff0877ac */ /* 0x000e220008000a00 */
[----:B-1---5:R-:W-:-:S05]  /*0490*/  DFMA R10, R22, R10, -R8 ;  /* 0x0000000a160a722b */ /* 0x022fca0000000808 */
[----:B------:R-:W1:Y:S01]  /*04a0*/  LDC.64 R8, c[0x0][0x3b0] ;  /* 0x0000ec00ff087b82 */ /* 0x000e620000000a00 */
[----:B---3--:R-:W-:-:S05]  /*04b0*/  IMAD.WIDE R12, R2, 0x8, R12 ;  /* 0x00000008020c7825 */ /* 0x008fca00078e020c */
[----:B------:R-:W-:Y:S01]  /*04c0*/  STG.E.64 desc[UR4][R12.64], R10 ;  /* 0x0000000a0c007986 */ /* 0x000fe2000c101b04 */
[----:B----4-:R-:W-:Y:S01]  /*04d0*/  IMAD.WIDE R22, R2, 0x8, R14 ;  /* 0x0000000802167825 */ /* 0x010fe200078e020e */
[----:B--2---:R-:W1:Y:S02]  /*04e0*/  MUFU.RCP64H R17, UR7 ;  /* 0x0000000700117d08 */ /* 0x004e640008001800 */
[----:B------:R-:W2:Y:S04]  /*04f0*/  LDS.64 R14, [R3+0x108] ;  /* 0x00010800030e7984 */ /* 0x000ea80000000a00 */
[----:B------:R-:W5:Y:S01]  /*0500*/  LDG.E.64 R22, desc[UR4][R22.64] ;  /* 0x0000000416167981 */ /* 0x000f62000c1e1b00 */
[----:B------:R-:W-:Y:S01]  /*0510*/  BSSY.RECONVERGENT B0, `(.L_x_10) ;  /* 0x0000014000007945 */ /* 0x000fe20003800200 */
[----:B-1----:R-:W-:-:S08]  /*0520*/  DFMA R18, R16, -R8, 1 ;  /* 0x3ff000001012742b */ /* 0x002fd00000000808 */
[----:B------:R-:W-:-:S08]  /*0530*/  DFMA R18, R18, R18, R18 ;  /* 0x000000121212722b */ /* 0x000fd00000000012 */
[----:B------:R-:W-:Y:S02]  /*0540*/  DFMA R18, R16, R18, R16 ;  /* 0x000000121012722b */ /* 0x000fe40000000010 */
[----:B--2---:R-:W-:-:S06]  /*0550*/  DADD R14, -R6, R14 ;  /* 0x00000000060e7229 */ /* 0x004fcc000000010e */
[----:B------:R-:W-:Y:S02]  /*0560*/  DFMA R6, R18, -R8, 1 ;  /* 0x3ff000001206742b */ /* 0x000fe40000000808 */
[----:B0-----:R-:W-:-:S06]  /*0570*/  DMUL R14, R14, UR8 ;  /* 0x000000080e0e7c28 */ /* 0x001fcc0008000000 */
[----:B------:R-:W-:-:S08]  /*0580*/  DFMA R18, R18, R6, R18 ;  /* 0x000000061212722b */ /* 0x000fd00000000012 */
[----:B------:R-:W-:Y:S01]  /*0590*/  DMUL R6, R18, R14 ;  /* 0x0000000e12067228 */ /* 0x000fe20000000000 */
[----:B------:R-:W-:-:S07]  /*05a0*/  FSETP.GEU.AND P1, PT, |R15|, 6.5827683646048100446e-37, PT ;  /* 0x036000000f00780b */ /* 0x000fce0003f2e200 */
[----:B------:R-:W-:-:S08]  /*05b0*/  DFMA R8, R6, -R8, R14 ;  /* 0x800000080608722b */ /* 0x000fd0000000000e */
[----:B------:R-:W-:-:S10]  /*05c0*/  DFMA R6, R18, R8, R6 ;  /* 0x000000081206722b */ /* 0x000fd40000000006 */
[----:B------:R-:W-:-:S05]  /*05d0*/  FFMA R0, RZ, UR7, R7 ;  /* 0x00000007ff007c23 */ /* 0x000fca0008000007 */
[----:B------:R-:W-:-:S13]  /*05e0*/  FSETP.GT.AND P0, PT, |R0|, 1.469367938527859385e-39, PT ;  /* 0x001000000000780b */ /* 0x000fda0003f04200 */
[----:B------:R-:W-:Y:S05]  /*05f0*/  @P0 BRA P1, `(.L_x_11) ;  /* 0x0000000000140947 */ /* 0x000fea0000800000 */
[----:B------:R-:W-:Y:S01]  /*0600*/  IMAD.MOV.U32 R13, RZ, RZ, R15 ;  /* 0x000000ffff0d7224 */ /* 0x000fe200078e000f */
[----:B------:R-:W-:-:S07]  /*0610*/  MOV R0, 0x630 ;  /* 0x0000063000007802 */ /* 0x000fce0000000f00 */
[----:B-----5:R-:W-:Y:S05]  /*0620*/  CALL.REL.NOINC `($__internal_0_$__cuda_sm20_div_rn_f64_full) ;  /* 0x0000000000247944 */ /* 0x020fea0003c00000 */
[----:B------:R-:W-:Y:S02]  /*0630*/  IMAD.MOV.U32 R6, RZ, RZ, R16 ;  /* 0x000000ffff067224 */ /* 0x000fe400078e0010 */
[----:B------:R-:W-:-:S07]  /*0640*/  IMAD.MOV.U32 R7, RZ, RZ, R17 ;  /* 0x000000ffff077224 */ /* 0x000fce00078e0011 */
.L_x_11:
[----:B------:R-:W-:Y:S05]  /*0650*/  BSYNC.RECONVERGENT B0 ;  /* 0x0000000000007941 */ /* 0x000fea0003800200 */
.L_x_10:
[----:B------:R-:W0:Y:S01]  /*0660*/  LDC.64 R4, c[0x0][0x398] ;  /* 0x0000e600ff047b82 */ /* 0x000e220000000a00 */
[----:B------:R-:W1:Y:S02]  /*0670*/  LDCU.64 UR8, c[0x0][0x3b8] ;  /* 0x00007700ff0877ac */ /* 0x000e640008000a00 */
[----:B-1---5:R-:W-:Y:S01]  /*0680*/  DFMA R22, R22, UR8, R6 ;  /* 0x0000000816167c2b */ /* 0x022fe20008000006 */
[----:B0-----:R-:W-:-:S06]  /*0690*/  IMAD.WIDE R2, R2, 0x8, R4 ;  /* 0x0000000802027825 */ /* 0x001fcc00078e0204 */
[----:B------:R-:W-:Y:S01]  /*06a0*/  STG.E.64 desc[UR4][R2.64], R22 ;  /* 0x0000001602007986 */ /* 0x000fe2000c101b04 */
[----:B------:R-:W-:Y:S05]  /*06b0*/  EXIT ;  /* 0x000000000000794d */ /* 0x000fea0003800000 */
        .weak           $__internal_0_$__cuda_sm20_div_rn_f64_full
        .type           $__internal_0_$__cuda_sm20_div_rn_f64_full,@function
        .size           $__internal_0_$__cuda_sm20_div_rn_f64_full,(.L_x_35 - $__internal_0_$__cuda_sm20_div_rn_f64_full)
$__internal_0_$__cuda_sm20_div_rn_f64_full:
[C---:B------:R-:W-:Y:S01]  /*06c0*/  FSETP.GEU.AND P0, PT, |R5|.reuse, 1.469367938527859385e-39, PT ;  /* 0x001000000500780b */ /* 0x040fe20003f0e200 */
[----:B------:R-:W-:Y:S01]  /*06d0*/  IMAD.U32 R10, RZ, RZ, UR6 ;  /* 0x00000006ff0a7e24 */ /* 0x000fe2000f8e00ff */
[----:B------:R-:W-:Y:S01]  /*06e0*/  LOP3.LUT R4, R5, 0x800fffff, RZ, 0xc0, !PT ;  /* 0x800fffff05047812 */ /* 0x000fe200078ec0ff */
[----:B------:R-:W-:Y:S01]  /*06f0*/  IMAD.MOV.U32 R11, RZ, RZ, R5 ;  /* 0x000000ffff0b7224 */ /* 0x000fe200078e0005 */
[C---:B------:R-:W-:Y:S01]  /*0700*/  FSETP.GEU.AND P2, PT, |R13|.reuse, 1.469367938527859385e-39, PT ;  /* 0x001000000d00780b */ /* 0x040fe20003f4e200 */
[----:B------:R-:W-:Y:S01]  /*0710*/  IMAD.U32 R8, RZ, RZ, UR6 ;  /* 0x00000006ff087e24 */ /* 0x000fe2000f8e00ff */
[----:B------:R-:W-:Y:S01]  /*0720*/  LOP3.LUT R9, R4, 0x3ff00000, RZ, 0xfc, !PT ;  /* 0x3ff0000004097812 */ /* 0x000fe200078efcff */
[----:B------:R-:W-:Y:S01]  /*0730*/  IMAD.MOV.U32 R12, RZ, RZ, R14 ;  /* 0x000000ffff0c7224 */ /* 0x000fe200078e000e */
[----:B------:R-:W-:Y:S01]  /*0740*/  LOP3.LUT R4, R13, 0x7ff00000, RZ, 0xc0, !PT ;  /* 0x7ff000000d047812 */ /* 0x000fe200078ec0ff */
[----:B------:R-:W-:Y:S01]  /*0750*/  IMAD.MOV.U32 R14, RZ, RZ, 0x1 ;  /* 0x00000001ff0e7424 */ /* 0x000fe200078e00ff */
[----:B------:R-:W-:Y:S01]  /*0760*/  LOP3.LUT R25, R5, 0x7ff00000, RZ, 0xc0, !PT ;  /* 0x7ff0000005197812 */ /* 0x000fe200078ec0ff */
[----:B------:R-:W-:Y:S01]  /*0770*/  IMAD.MOV.U32 R24, RZ, RZ, 0x1ca00000 ;  /* 0x1ca00000ff187424 */ /* 0x000fe200078e00ff */
[----:B------:R-:W-:Y:S01]  /*0780*/  BSSY.RECONVERGENT B1, `(.L_x_12) ;  /* 0x000004e000017945 */ /* 0x000fe20003800200 */
[----:B------:R-:W-:Y:S01]  /*0790*/  @!P0 DMUL R8, R10, 8.98846567431157953865e+307 ;  /* 0x7fe000000a088828 */ /* 0x000fe20000000000 */
[----:B------:R-:W-:Y:S01]  /*07a0*/  ISETP.GE.U32.AND P1, PT, R4, R25, PT ;  /* 0x000000190400720c */ /* 0x000fe20003f26070 */
[----:B------:R-:W-:-:S02]  /*07b0*/  IMAD.MOV.U32 R26, RZ, RZ, R4 ;  /* 0x000000ffff1a7224 */ /* 0x000fc400078e0004 */
[----:B------:R-:W-:Y:S01]  /*07c0*/  @!P2 LOP3.LUT R19, R11, 0x7ff00000, RZ, 0xc0, !PT ;  /* 0x7ff000000b13a812 */ /* 0x000fe200078ec0ff */
[----:B------:R-:W-:Y:S01]  /*07d0*/  @!P2 IMAD.MOV.U32 R18, RZ, RZ, RZ ;  /* 0x000000ffff12a224 */ /* 0x000fe200078e00ff */
[----:B------:R-:W0:Y:S02]  /*07e0*/  MUFU.RCP64H R15, R9 ;  /* 0x00000009000f7308 */ /* 0x000e240000001800 */
[----:B------:R-:W-:Y:S02]  /*07f0*/  @!P2 ISETP.GE.U32.AND P3, PT, R4, R19, PT ;  /* 0x000000130400a20c */ /* 0x000fe40003f66070 */
[----:B------:R-:W-:Y:S02]  /*0800*/  @!P0 LOP3.LUT R25, R9, 0x7ff00000, RZ, 0xc0, !PT ;  /* 0x7ff0000009198812 */ /* 0x000fe400078ec0ff */
[----:B------:R-:W-:-:S03]  /*0810*/  @!P2 SEL R19, R24, 0x63400000, !P3 ;  /* 0x634000001813a807 */ /* 0x000fc60005800000 */
[----:B------:R-:W-:Y:S01]  /*0820*/  VIADD R27, R25, 0xffffffff ;  /* 0xffffffff191b7836 */ /* 0x000fe20000000000 */
[----:B------:R-:W-:-:S04]  /*0830*/  @!P2 LOP3.LUT R19, R19, 0x80000000, R13, 0xf8, !PT ;  /* 0x800000001313a812 */ /* 0x000fc800078ef80d */
[----:B------:R-:W-:Y:S01]  /*0840*/  @!P2 LOP3.LUT R19, R19, 0x100000, RZ, 0xfc, !PT ;  /* 0x001000001313a812 */ /* 0x000fe200078efcff */
[----:B0-----:R-:W-:-:S08]  /*0850*/  DFMA R16, R14, -R8, 1 ;  /* 0x3ff000000e10742b */ /* 0x001fd00000000808 */
[----:B------:R-:W-:-:S08]  /*0860*/  DFMA R16, R16, R16, R16 ;  /* 0x000000101010722b */ /* 0x000fd00000000010 */
[----:B------:R-:W-:Y:S01]  /*0870*/  DFMA R16, R14, R16, R14 ;  /* 0x000000100e10722b */ /* 0x000fe2000000000e */
[----:B------:R-:W-:Y:S01]  /*0880*/  SEL R15, R24, 0x63400000, !P1 ;  /* 0x63400000180f7807 */ /* 0x000fe20004800000 */
[----:B------:R-:W-:-:S03]  /*0890*/  IMAD.MOV.U32 R14, RZ, RZ, R12 ;  /* 0x000000ffff0e7224 */ /* 0x000fc600078e000c */
[----:B------:R-:W-:-:S03]  /*08a0*/  LOP3.LUT R15, R15, 0x800fffff, R13, 0xf8, !PT ;  /* 0x800fffff0f0f7812 */ /* 0x000fc600078ef80d */
[----:B------:R-:W-:-:S03]  /*08b0*/  DFMA R20, R16, -R8, 1 ;  /* 0x3ff000001014742b */ /* 0x000fc60000000808 */
[----:B------:R-:W-:-:S05]  /*08c0*/  @!P2 DFMA R14, R14, 2, -R18 ;  /* 0x400000000e0ea82b */ /* 0x000fca0000000812 */
[----:B------:R-:W-:-:S05]  /*08d0*/  DFMA R20, R16, R20, R16 ;  /* 0x000000141014722b */ /* 0x000fca0000000010 */
[----:B------:R-:W-:-:S03]  /*08e0*/  @!P2 LOP3.LUT R26, R15, 0x7ff00000, RZ, 0xc0, !PT ;  /* 0x7ff000000f1aa812 */ /* 0x000fc600078ec0ff */
[----:B------:R-:W-:Y:S02]  /*08f0*/  DMUL R16, R20, R14 ;  /* 0x0000000e14107228 */ /* 0x000fe40000000000 */
[----:B------:R-:W-:-:S05]  /*0900*/  VIADD R18, R26, 0xffffffff ;  /* 0xffffffff1a127836 */ /* 0x000fca0000000000 */
[----:B------:R-:W-:Y:S01]  /*0910*/  ISETP.GT.U32.AND P0, PT, R18, 0x7feffffe, PT ;  /* 0x7feffffe1200780c */ /* 0x000fe20003f04070 */
[----:B------:R-:W-:-:S03]  /*0920*/  DFMA R18, R16, -R8, R14 ;  /* 0x800000081012722b */ /* 0x000fc6000000000e */
[----:B------:R-:W-:-:S05]  /*0930*/  ISETP.GT.U32.OR P0, PT, R27, 0x7feffffe, P0 ;  /* 0x7feffffe1b00780c */ /* 0x000fca0000704470 */
[----:B------:R-:W-:-:S08]  /*0940*/  DFMA R18, R20, R18, R16 ;  /* 0x000000121412722b */ /* 0x000fd00000000010 */
[----:B------:R-:W-:Y:S05]  /*0950*/  @P0 BRA `(.L_x_13) ;  /* 0x00000000006c0947 */ /* 0x000fea0003800000 */
[----:B------:R-:W-:-:S04]  /*0960*/  LOP3.LUT R13, R11, 0x7ff00000, RZ, 0xc0, !PT ;  /* 0x7ff000000b0d7812 */ /* 0x000fc800078ec0ff */
[CC--:B------:R-:W-:Y:S02]  /*0970*/  VIADDMNMX R12, R4.reuse, -R13.reuse, 0xb9600000, !PT ;  /* 0xb9600000040c7446 */ /* 0x0c0fe4000780090d */
[----:B------:R-:W-:Y:S02]  /*0980*/  ISETP.GE.U32.AND P0, PT, R4, R13, PT ;  /* 0x0000000d0400720c */ /* 0x000fe40003f06070 */
[----:B------:R-:W-:Y:S01]  /*0990*/  VIMNMX R4, PT, PT, R12, 0x46a00000, PT ;  /* 0x46a000000c047848 */ /* 0x000fe20003fe0100 */
[----:B------:R-:W-:Y:S01]  /*09a0*/  IMAD.MOV.U32 R12, RZ, RZ, RZ ;  /* 0x000000ffff0c7224 */ /* 0x000fe200078e00ff */
[----:B------:R-:W-:-:S05]  /*09b0*/  SEL R13, R24, 0x63400000, !P0 ;  /* 0x63400000180d7807 */ /* 0x000fca0004000000 */
[----:B------:R-:W-:-:S04]  /*09c0*/  IMAD.IADD R4, R4, 0x1, -R13 ;  /* 0x0000000104047824 */ /* 0x000fc800078e0a0d */
[----:B------:R-:W-:-:S06]  /*09d0*/  VIADD R13, R4, 0x7fe00000 ;  /* 0x7fe00000040d7836 */ /* 0x000fcc0000000000 */
[----:B------:R-:W-:-:S10]  /*09e0*/  DMUL R16, R18, R12 ;  /* 0x0000000c12107228 */ /* 0x000fd40000000000 */
[----:B------:R-:W-:-:S13]  /*09f0*/  FSETP.GTU.AND P0, PT, |R17|, 1.469367938527859385e-39, PT ;  /* 0x001000001100780b */ /* 0x000fda0003f0c200 */
[----:B------:R-:W-:Y:S05]  /*0a00*/  @P0 BRA `(.L_x_14) ;  /* 0x0000000000940947 */ /* 0x000fea0003800000 */
[----:B------:R-:W-:Y:S01]  /*0a10*/  DFMA R8, R18, -R8, R14 ;  /* 0x800000081208722b */ /* 0x000fe2000000000e */
[----:B------:R-:W-:-:S09]  /*0a20*/  IMAD.MOV.U32 R12, RZ, RZ, RZ ;  /* 0x000000ffff0c7224 */ /* 0x000fd200078e00ff */
[C---:B------:R-:W-:Y:S02]  /*0a30*/  FSETP.NEU.AND P0, PT, R9.reuse, RZ, PT ;  /* 0x000000ff0900720b */ /* 0x040fe40003f0d000 */
[----:B------:R-:W-:-:S04]  /*0a40*/  LOP3.LUT R11, R9, 0x80000000, R11, 0x48, !PT ;  /* 0x80000000090b7812 */ /* 0x000fc800078e480b */
[----:B------:R-:W-:-:S07]  /*0a50*/  LOP3.LUT R13, R11, R13, RZ, 0xfc, !PT ;  /* 0x0000000d0b0d7212 */ /* 0x000fce00078efcff */
[----:B------:R-:W-:Y:S05]  /*0a60*/  @!P0 BRA `(.L_x_14) ;  /* 0x00000000007c8947 */ /* 0x000fea0003800000 */
[----:B------:R-:W-:Y:S01]  /*0a70*/  IMAD.MOV R9, RZ, RZ, -R4 ;  /* 0x000000ffff097224 */ /* 0x000fe200078e0a04 */
[----:B------:R-:W-:Y:S01]  /*0a80*/  DMUL.RP R12, R18, R12 ;  /* 0x0000000c120c7228 */ /* 0x000fe20000008000 */
[----:B------:R-:W-:-:S06]  /*0a90*/  IMAD.MOV.U32 R8, RZ, RZ, RZ ;  /* 0x000000ffff087224 */ /* 0x000fcc00078e00ff */
[----:B------:R-:W-:-:S03]  /*0aa0*/  DFMA R8, R16, -R8, R18 ;  /* 0x800000081008722b */ /* 0x000fc60000000012 */
[----:B------:R-:W-:-:S03]  /*0ab0*/  LOP3.LUT R11, R13, R11, RZ, 0x3c, !PT ;  /* 0x0000000b0d0b7212 */ /* 0x000fc600078e3cff */
[----:B------:R-:W-:-:S04]  /*0ac0*/  IADD3 R8, PT, PT, -R4, -0x43300000, RZ ;  /* 0xbcd0000004087810 */ /* 0x000fc80007ffe1ff */
[----:B------:R-:W-:-:S04]  /*0ad0*/  FSETP.NEU.AND P0, PT, |R9|, R8, PT ;  /* 0x000000080900720b */ /* 0x000fc80003f0d200 */
[----:B------:R-:W-:Y:S02]  /*0ae0*/  FSEL R16, R12, R16, !P0 ;  /* 0x000000100c107208 */ /* 0x000fe40004000000 */
[----:B------:R-:W-:Y:S01]  /*0af0*/  FSEL R17, R11, R17, !P0 ;  /* 0x000000110b117208 */ /* 0x000fe20004000000 */
[----:B------:R-:W-:Y:S06]  /*0b00*/  BRA `(.L_x_14) ;  /* 0x0000000000547947 */ /* 0x000fec0003800000 */
.L_x_13:
[----:B------:R-:W-:-:S14]  /*0b10*/  DSETP.NAN.AND P0, PT, R12, R12, PT ;  /* 0x0000000c0c00722a */ /* 0x000fdc0003f08000 */
[----:B------:R-:W-:Y:S05]  /*0b20*/  @P0 BRA `(.L_x_15) ;  /* 0x0000000000440947 */ /* 0x000fea0003800000 */
[----:B------:R-:W-:-:S14]  /*0b30*/  DSETP.NAN.AND P0, PT, R10, R10, PT ;  /* 0x0000000a0a00722a */ /* 0x000fdc0003f08000 */
[----:B------:R-:W-:Y:S05]  /*0b40*/  @P0 BRA `(.L_x_16) ;  /* 0x0000000000300947 */ /* 0x000fea0003800000 */
[----:B------:R-:W-:Y:S01]  /*0b50*/  ISETP.NE.AND P0, PT, R26, R25, PT ;  /* 0x000000191a00720c */ /* 0x000fe20003f05270 */
[----:B------:R-:W-:Y:S02]  /*0b60*/  IMAD.MOV.U32 R16, RZ, RZ, 0x0 ;  /* 0x00000000ff107424 */ /* 0x000fe400078e00ff */
[----:B------:R-:W-:-:S10]  /*0b70*/  IMAD.MOV.U32 R17, RZ, RZ, -0x80000 ;  /* 0xfff80000ff117424 */ /* 0x000fd400078e00ff */
[----:B------:R-:W-:Y:S05]  /*0b80*/  @!P0 BRA `(.L_x_14) ;  /* 0x0000000000348947 */ /* 0x000fea0003800000 */
[----:B------:R-:W-:Y:S02]  /*0b90*/  ISETP.NE.AND P0, PT, R26, 0x7ff00000, PT ;  /* 0x7ff000001a00780c */ /* 0x000fe40003f05270 */
[----:B------:R-:W-:Y:S02]  /*0ba0*/  LOP3.LUT R17, R13, 0x80000000, R11, 0x48, !PT ;  /* 0x800000000d117812 */ /* 0x000fe400078e480b */
[----:B------:R-:W-:-:S13]  /*0bb0*/  ISETP.EQ.OR P0, PT, R25, RZ, !P0 ;  /* 0x000000ff1900720c */ /* 0x000fda0004702670 */
[----:B------:R-:W-:Y:S01]  /*0bc0*/  @P0 LOP3.LUT R4, R17, 0x7ff00000, RZ, 0xfc, !PT ;  /* 0x7ff0000011040812 */ /* 0x000fe200078efcff */
[----:B------:R-:W-:Y:S02]  /*0bd0*/  @!P0 IMAD.MOV.U32 R16, RZ, RZ, RZ ;  /* 0x000000ffff108224 */ /* 0x000fe400078e00ff */
[----:B------:R-:W-:Y:S02]  /*0be0*/  @P0 IMAD.MOV.U32 R16, RZ, RZ, RZ ;  /* 0x000000ffff100224 */ /* 0x000fe400078e00ff */
[----:B------:R-:W-:Y:S01]  /*0bf0*/  @P0 IMAD.MOV.U32 R17, RZ, RZ, R4 ;  /* 0x000000ffff110224 */ /* 0x000fe200078e0004 */
[----:B------:R-:W-:Y:S06]  /*0c00*/  BRA `(.L_x_14) ;  /* 0x0000000000147947 */ /* 0x000fec0003800000 */
.L_x_16:
[----:B------:R-:W-:Y:S01]  /*0c10*/  LOP3.LUT R17, R11, 0x80000, RZ, 0xfc, !PT ;  /* 0x000800000b117812 */ /* 0x000fe200078efcff */
[----:B------:R-:W-:Y:S01]  /*0c20*/  IMAD.MOV.U32 R16, RZ, RZ, R10 ;  /* 0x000000ffff107224 */ /* 0x000fe200078e000a */
[----:B------:R-:W-:Y:S06]  /*0c30*/  BRA `(.L_x_14) ;  /* 0x0000000000087947 */ /* 0x000fec0003800000 */
.L_x_15:
[----:B------:R-:W-:Y:S01]  /*0c40*/  LOP3.LUT R17, R13, 0x80000, RZ, 0xfc, !PT ;  /* 0x000800000d117812 */ /* 0x000fe200078efcff */
[----:B------:R-:W-:-:S07]  /*0c50*/  IMAD.MOV.U32 R16, RZ, RZ, R12 ;  /* 0x000000ffff107224 */ /* 0x000fce00078e000c */
.L_x_14:
[----:B------:R-:W-:Y:S05]  /*0c60*/  BSYNC.RECONVERGENT B1 ;  /* 0x0000000000017941 */ /* 0x000fea0003800200 */
.L_x_12:
[----:B------:R-:W-:Y:S02]  /*0c70*/  IMAD.MOV.U32 R8, RZ, RZ, R0 ;  /* 0x000000ffff087224 */ /* 0x000fe400078e0000 */
[----:B------:R-:W-:-:S04]  /*0c80*/  IMAD.MOV.U32 R9, RZ, RZ, 0x0 ;  /* 0x00000000ff097424 */ /* 0x000fc800078e00ff */
[----:B------:R-:W-:Y:S05]  /*0c90*/  RET.REL.NODEC R8 `(_Z5calcHPdS_S_S_S_iiddd) ;  /* 0xfffffff008d87950 */ /* 0x000fea0003c3ffff */
.L_x_17:
        /* <DEDUP_REMOVED lines=14> */
.L_x_35:


//--------------------- .text._Z6calcEzPdS_S_S_iiiiidddd --------------------------
	.section	.text._Z6calcEzPdS_S_S_iiiiidddd,"ax",@progbits
	.align	128
        .global         _Z6calcEzPdS_S_S_iiiiidddd
        .type           _Z6calcEzPdS_S_S_iiiiidddd,@function
        .size           _Z6calcEzPdS_S_S_iiiiidddd,(.L_x_37 - _Z6calcEzPdS_S_S_iiiiidddd)
        .other          _Z6calcEzPdS_S_S_iiiiidddd,@"STO_CUDA_ENTRY STV_DEFAULT"
_Z6calcEzPdS_S_S_iiiiidddd:
.text._Z6calcEzPdS_S_S_iiiiidddd:
[----:B------:R-:W0:Y:S01]  /*0000*/  LDC R1, c[0x0][0x37c] ;  /* 0x0000df00ff017b82 */ /* 0x000e220000000800 */
[----:B------:R-:W1:Y:S07]  /*0010*/  S2R R8, SR_TID.Y ;  /* 0x0000000000087919 */ /* 0x000e6e0000002200 */
[----:B------:R-:W2:Y:S01]  /*0020*/  LDC R0, c[0x0][0x360] ;  /* 0x0000d800ff007b82 */ /* 0x000ea20000000800 */
[----:B0-----:R-:W-:Y:S01]  /*0030*/  VIADD R1, R1, 0xffffffd8 ;  /* 0xffffffd801017836 */ /* 0x001fe20000000000 */
[----:B------:R-:W2:Y:S06]  /*0040*/  S2R R5, SR_TID.X ;  /* 0x0000000000057919 */ /* 0x000eac0000002100 */
[----:B------:R-:W1:Y:S08]  /*0050*/  S2UR UR5, SR_CTAID.Y ;  /* 0x00000000000579c3 */ /* 0x000e700000002600 */
[----:B------:R-:W1:Y:S08]  /*0060*/  LDC R9, c[0x0][0x364] ;  /* 0x0000d900ff097b82 */ /* 0x000e700000000800 */
[----:B------:R-:W0:Y:S08]  /*0070*/  LDC.64 R6, c[0x0][0x3a0] ;  /* 0x0000e800ff067b82 */ /* 0x000e300000000a00 */
[----:B------:R-:W2:Y:S01]  /*0080*/  S2UR UR4, SR_CTAID.X ;  /* 0x00000000000479c3 */ /* 0x000ea20000002500 */
[----:B-1----:R-:W-:-:S02]  /*0090*/  IMAD R9, R9, UR5, R8 ;  /* 0x0000000509097c24 */ /* 0x002fc4000f8e0208 */
[----:B0-----:R-:W-:Y:S02]  /*00a0*/  VIADD R2, R7, 0xffffffff ;  /* 0xffffffff07027836 */ /* 0x001fe40000000000 */
[----:B------:R-:W-:-:S03]  /*00b0*/  VIADD R3, R6, 0xffffffff ;  /* 0xffffffff06037836 */ /* 0x000fc60000000000 */
[----:B------:R-:W-:Y:S01]  /*00c0*/  ISETP.GE.AND P0, PT, R9, R2, PT ;  /* 0x000000020900720c */ /* 0x000fe20003f06270 */
[----:B--2---:R-:W-:-:S05]  /*00d0*/  IMAD R0, R0, UR4, R5 ;  /* 0x0000000400007c24 */ /* 0x004fca000f8e0205 */
[----:B------:R-:W-:-:S04]  /*00e0*/  ISETP.GE.OR P0, PT, R0, R3, P0 ;  /* 0x000000030000720c */ /* 0x000fc80000706670 */
[----:B------:R-:W-:-:S13]  /*00f0*/  ISETP.LT.OR P0, PT, R0, RZ, P0 ;  /* 0x000000ff0000720c */ /* 0x000fda0000701670 */
[----:B------:R-:W-:Y:S05]  /*0100*/  @P0 EXIT ;  /* 0x000000000000094d */ /* 0x000fea0003800000 */
[----:B------:R-:W0:Y:S01]  /*0110*/  LDC.64 R12, c[0x0][0x390] ;  /* 0x0000e400ff0c7b82 */ /* 0x000e220000000a00 */
[C---:B------:R-:W-:Y:S01]  /*0120*/  ISETP.NE.AND P1, PT, R9.reuse, RZ, PT ;  /* 0x000000ff0900720c */ /* 0x040fe20003f25270 */
[----:B------:R-:W1:Y:S01]  /*0130*/  LDCU.64 UR4, c[0x0][0x358] ;  /* 0x00006b00ff0477ac */ /* 0x000e620008000a00 */
[----:B------:R-:W-:Y:S01]  /*0140*/  ISETP.NE.AND P0, PT, R0, RZ, PT ;  /* 0x000000ff0000720c */ /* 0x000fe20003f05270 */
[-C--:B------:R-:W-:Y:S01]  /*0150*/  IMAD R4, R9, R6.reuse, R0 ;  /* 0x0000000609047224 */ /* 0x080fe200078e0200 */
[----:B------:R-:W-:Y:S02]  /*0160*/  ISETP.NE.OR P2, PT, R8, RZ, !P1 ;  /* 0x000000ff0800720c */ /* 0x000fe40004f45670 */
[----:B------:R-:W-:Y:S01]  /*0170*/  ISETP.NE.OR P0, PT, R5, RZ, !P0 ;  /* 0x000000ff0500720c */ /* 0x000fe20004705670 */
[----:B------:R-:W2:Y:S10]  /*0180*/  LDC.64 R14, c[0x0][0x398] ;  /* 0x0000e600ff0e7b82 */ /* 0x000eb40000000a00 */
[----:B------:R-:W-:-:S04]  /*0190*/  @!P2 IMAD R3, R9, R6, -R6 ;  /* 0x000000060903a224 */ /* 0x000fc800078e0a06 */
[----:B------:R-:W-:Y:S02]  /*01a0*/  @!P2 IMAD.IADD R7, R0, 0x1, R3 ;  /* 0x000000010007a824 */ /* 0x000fe400078e0203 */
[----:B0-----:R-:W-:-:S04]  /*01b0*/  IMAD.WIDE R2, R4, 0x8, R12 ;  /* 0x0000000804027825 */ /* 0x001fc800078e020c */
[----:B------:R-:W-:Y:S02]  /*01c0*/  @!P2 IMAD.WIDE R12, R7, 0x8, R12 ;  /* 0x00000008070ca825 */ /* 0x000fe400078e020c */
[----:B-1----:R-:W3:Y:S02]  /*01d0*/  LDG.E.64 R2, desc[UR4][R2.64] ;  /* 0x0000000402027981 */ /* 0x002ee4000c1e1b00 */
[----:B--2---:R-:W-:Y:S02]  /*01e0*/  IMAD.WIDE R14, R4, 0x8, R14 ;  /* 0x00000008040e7825 */ /* 0x004fe400078e020e */
[----:B------:R-:W2:Y:S04]  /*01f0*/  @!P2 LDG.E.64 R12, desc[UR4][R12.64] ;  /* 0x000000040c0ca981 */ /* 0x000ea8000c1e1b00 */
[----:B------:R-:W4:Y:S04]  /*0200*/  LDG.E.64 R6, desc[UR4][R14.64] ;  /* 0x000000040e067981 */ /* 0x000f28000c1e1b00 */
[----:B------:R0:W5:Y:S01]  /*0210*/  @!P0 LDG.E.64 R10, desc[UR4][R14.64+-0x8] ;  /* 0xfffff8040e0a8981 */ /* 0x000162000c1e1b00 */
[----:B------:R-:W1:Y:S01]  /*0220*/  S2R R18, SR_CgaCtaId ;  /* 0x0000000000127919 */ /* 0x000e620000008800 */
[----:B------:R-:W-:-:S05]  /*0230*/  MOV R16, 0x400 ;  /* 0x0000040000107802 */ /* 0x000fca0000000f00 */
[----:B------:R-:W-:Y:S01]  /*0240*/  VIADD R17, R16, 0x2208 ;  /* 0x0000220810117836 */ /* 0x000fe20000000000 */
[----:B-1----:R-:W-:-:S04]  /*0250*/  LEA R16, R18, R16, 0x18 ;  /* 0x0000001012107211 */ /* 0x002fc800078ec0ff */
[----:B------:R-:W-:Y:S01]  /*0260*/  LEA R18, R18, R17, 0x18 ;  /* 0x0000001112127211 */ /* 0x000fe200078ec0ff */
[----:B------:R-:W-:-:S04]  /*0270*/  IMAD R17, R5, 0x108, R16 ;  /* 0x0000010805117824 */ /* 0x000fc800078e0210 */
[--C-:B------:R-:W-:Y:S02]  /*0280*/  IMAD R19, R5, 0x108, R18.reuse ;  /* 0x0000010805137824 */ /* 0x100fe400078e0212 */
[C---:B------:R-:W-:Y:S02]  /*0290*/  IMAD R5, R8.reuse, 0x8, R17 ;  /* 0x0000000808057824 */ /* 0x040fe400078e0211 */
[C---:B------:R-:W-:Y:S02]  /*02a0*/  IMAD R19, R8.reuse, 0x8, R19 ;  /* 0x0000000808137824 */ /* 0x040fe400078e0213 */
[----:B0-----:R-:W-:Y:S01]  /*02b0*/  @!P0 IMAD R15, R8, 0x8, R18 ;  /* 0x00000008080f8824 */ /* 0x001fe200078e0212 */
[----:B------:R-:W-:Y:S01]  /*02c0*/  ISETP.EQ.OR P1, PT, R0, RZ, !P1 ;  /* 0x000000ff0000720c */ /* 0x000fe20004f22670 */
[----:B---3--:R0:W-:Y:S04]  /*02d0*/  STS.64 [R5+0x110], R2 ;  /* 0x0001100205007388 */ /* 0x0081e80000000a00 */
[----:B----4-:R0:W-:Y:S04]  /*02e0*/  STS.64 [R19+0x110], R6 ;  /* 0x0001100613007388 */ /* 0x0101e80000000a00 */
[----:B-----5:R0:W-:Y:S04]  /*02f0*/  @!P0 STS.64 [R15+0x8], R10 ;  /* 0x0000080a0f008388 */ /* 0x0201e80000000a00 */
[----:B--2---:R0:W-:Y:S01]  /*0300*/  @!P2 STS.64 [R17+0x108], R12 ;  /* 0x0001080c1100a388 */ /* 0x0041e20000000a00 */
[----:B------:R-:W-:Y:S06]  /*0310*/  BAR.SYNC.DEFER_BLOCKING 0x0 ;  /* 0x0000000000007b1d */ /* 0x000fec0000010000 */
[----:B------:R-:W-:Y:S05]  /*0320*/  @P1 EXIT ;  /* 0x000000000000194d */ /* 0x000fea0003800000 */
[----:B------:R-:W1:Y:S02]  /*0330*/  LDCU.64 UR6, c[0x0][0x3a8] ;  /* 0x00007500ff0677ac */ /* 0x000e640008000a00 */
[----:B-1----:R-:W-:-:S04]  /*0340*/  ISETP.NE.AND P0, PT, R9, UR7, PT ;  /* 0x0000000709007c0c */ /* 0x002fc8000bf05270 */
[----:B------:R-:W-:-:S13]  /*0350*/  ISETP.NE.OR P0, PT, R0, UR6, P0 ;  /* 0x0000000600007c0c */ /* 0x000fda0008705670 */
[----:B------:R-:W-:Y:S05]  /*0360*/  @P0 BRA `(.L_x_18) ;  /* 0x0000000400140947 */ /* 0x000fea0003800000 */
[----:B------:R-:W0:Y:S01]  /*0370*/  LDCU UR6, c[0x0][0x3b0] ;  /* 0x00007600ff0677ac */ /* 0x000e220008000800 */
[----:B------:R-:W1:Y:S01]  /*0380*/  LDCU.64 UR8, c[0x0][0x3c0] ;  /* 0x00007800ff0877ac */ /* 0x000e620008000a00 */
[----:B------:R-:W-:Y:S01]  /*0390*/  UMOV UR7, 0x400921fb ;  /* 0x400921fb00077882 */ /* 0x000fe20000000000 */
[----:B0-----:R-:W1:Y:S01]  /*03a0*/  I2F.F64 R2, UR6 ;  /* 0x0000000600027d12 */ /* 0x001e620008201c00 */
[----:B------:R-:W-:Y:S01]  /*03b0*/  UMOV UR6, 0x54442c46 ;  /* 0x54442c4600067882 */ /* 0x000fe20000000000 */
[----:B-1----:R-:W-:-:S08]  /*03c0*/  DMUL R4, R2, UR8 ;  /* 0x0000000802047c28 */ /* 0x002fd00008000000 */
[----:B------:R-:W-:-:S08]  /*03d0*/  DFMA R4, R2, UR8, R4 ;  /* 0x0000000802047c2b */ /* 0x000fd00008000004 */
[----:B------:R-:W-:Y:S01]  /*03e0*/  DMUL R4, R4, UR6 ;  /* 0x0000000604047c28 */ /* 0x000fe20008000000 */
[----:B------:R-:W-:Y:S01]  /*03f0*/  UMOV UR6, 0x57e00000 ;  /* 0x57e0000000067882 */ /* 0x000fe20000000000 */
[----:B------:R-:W-:-:S06]  /*0400*/  UMOV UR7, 0x42ab48eb ;  /* 0x42ab48eb00077882 */ /* 0x000fcc0000000000 */
[----:B------:R-:W-:-:S08]  /*0410*/  DMUL R16, R4, UR6 ;  /* 0x0000000604107c28 */ /* 0x000fd00008000000 */
[----:B------:R-:W-:-:S14]  /*0420*/  DSETP.NEU.AND P0, PT, |R16|, +INF , PT ;  /* 0x7ff000001000742a */ /* 0x000fdc0003f0d200 */
[----:B------:R-:W-:Y:S01]  /*0430*/  @!P0 DMUL R2, RZ, R16 ;  /* 0x00000010ff028228 */ /* 0x000fe20000000000 */
[----:B------:R-:W-:Y:S01]  /*0440*/  @!P0 IMAD.MOV.U32 R0, RZ, RZ, RZ ;  /* 0x000000ffff008224 */ /* 0x000fe200078e00ff */
[----:B------:R-:W-:Y:S09]  /*0450*/  @!P0 BRA `(.L_x_19) ;  /* 0x0000000000488947 */ /* 0x000ff20003800000 */
[----:B------:R-:W-:Y:S01]  /*0460*/  UMOV UR6, 0x6dc9c883 ;  /* 0x6dc9c88300067882 */ /* 0x000fe20000000000 */
[----:B------:R-:W-:Y:S01]  /*0470*/  UMOV UR7, 0x3fe45f30 ;  /* 0x3fe45f3000077882 */ /* 0x000fe20000000000 */
[C---:B------:R-:W-:Y:S02]  /*0480*/  DSETP.GE.AND P0, PT, |R16|.reuse, 2.14748364800000000000e+09, PT ;  /* 0x41e000001000742a */ /* 0x040fe40003f06200 */
[----:B------:R-:W-:Y:S01]  /*0490*/  DMUL R4, R16, UR6 ;  /* 0x0000000610047c28 */ /* 0x000fe20008000000 */
[----:B------:R-:W-:Y:S01]  /*04a0*/  UMOV UR6, 0x54442d18 ;  /* 0x54442d1800067882 */ /* 0x000fe20000000000 */
[----:B------:R-:W-:-:S04]  /*04b0*/  UMOV UR7, 0x3ff921fb ;  /* 0x3ff921fb00077882 */ /* 0x000fc80000000000 */
[----:B------:R-:W0:Y:S08]  /*04c0*/  F2I.F64 R0, R4 ;  /* 0x0000000400007311 */ /* 0x000e300000301100 */
[----:B0-----:R-:W0:Y:S02]  /*04d0*/  I2F.F64 R2, R0 ;  /* 0x0000000000027312 */ /* 0x001e240000201c00 */
[----:B0-----:R-:W-:Y:S01]  /*04e0*/  DFMA R6, R2, -UR6, R16 ;  /* 0x8000000602067c2b */ /* 0x001fe20008000010 */
[----:B------:R-:W-:Y:S01]  /*04f0*/  UMOV UR6, 0x33145c00 ;  /* 0x33145c0000067882 */ /* 0x000fe20000000000 */
[----:B------:R-:W-:-:S06]  /*0500*/  UMOV UR7, 0x3c91a626 ;  /* 0x3c91a62600077882 */ /* 0x000fcc0000000000 */
[----:B------:R-:W-:Y:S01]  /*0510*/  DFMA R6, R2, -UR6, R6 ;  /* 0x8000000602067c2b */ /* 0x000fe20008000006 */
[----:B------:R-:W-:Y:S01]  /*0520*/  UMOV UR6, 0x252049c0 ;  /* 0x252049c000067882 */ /* 0x000fe20000000000 */
[----:B------:R-:W-:-:S06]  /*0530*/  UMOV UR7, 0x397b839a ;  /* 0x397b839a00077882 */ /* 0x000fcc0000000000 */
[----:B------:R-:W-:Y:S01]  /*0540*/  DFMA R2, R2, -UR6, R6 ;  /* 0x8000000602027c2b */ /* 0x000fe20008000006 */
[----:B------:R-:W-:Y:S10]  /*0550*/  @!P0 BRA `(.L_x_19) ;  /* 0x0000000000088947 */ /* 0x000ff40003800000 */
[----:B------:R-:W-:-:S07]  /*0560*/  MOV R10, 0x580 ;  /* 0x00000580000a7802 */ /* 0x000fce0000000f00 */
[----:B------:R-:W-:Y:S05]  /*0570*/  CALL.REL.NOINC `($_Z6calcEzPdS_S_S_iiiiidddd$__internal_trig_reduction_slowpathd) ;  /* 0x0000000c00047944 */ /* 0x000fea0003c00000 */
.L_x_19:
[----:B------:R-:W0:Y:S01]  /*0580*/  LDCU.64 UR6, c[0x4][0x8] ;  /* 0x01000100ff0677ac */ /* 0x000e220008000a00 */
[----:B------:R-:W-:-:S05]  /*0590*/  IMAD.SHL.U32 R4, R0, 0x40, RZ ;  /* 0x0000004000047824 */ /* 0x000fca00078e00ff */
[----:B------:R-:W-:-:S04]  /*05a0*/  LOP3.LUT R4, R4, 0x40, RZ, 0xc0, !PT ;  /* 0x0000004004047812 */ /* 0x000fc800078ec0ff */
[----:B0-----:R-:W-:-:S05]  /*05b0*/  IADD3 R18, P0, PT, R4, UR6, RZ ;  /* 0x0000000604127c10 */ /* 0x001fca000ff1e0ff */
[----:B------:R-:W-:-:S05]  /*05c0*/  IMAD.X R19, RZ, RZ, UR7, P0 ;  /* 0x00000007ff137e24 */ /* 0x000fca00080e06ff */
[----:B------:R-:W2:Y:S04]  /*05d0*/  LDG.E.128.CONSTANT R4, desc[UR4][R18.64] ;  /* 0x0000000412047981 */ /* 0x000ea8000c1e9d00 */
[----:B------:R-:W3:Y:S04]  /*05e0*/  LDG.E.128.CONSTANT R8, desc[UR4][R18.64+0x10] ;  /* 0x0000100412087981 */ /* 0x000ee8000c1e9d00 */
[----:B------:R-:W4:Y:S01]  /*05f0*/  LDG.E.128.CONSTANT R12, desc[UR4][R18.64+0x20] ;  /* 0x00002004120c7981 */ /* 0x000f22000c1e9d00 */
[----:B------:R-:W-:Y:S01]  /*0600*/  LOP3.LUT R16, R0, 0x1, RZ, 0xc0, !PT ;  /* 0x0000000100107812 */ /* 0x000fe200078ec0ff */
[----:B------:R-:W-:-:S02]  /*0610*/  IMAD.MOV.U32 R20, RZ, RZ, 0x20fd8164 ;  /* 0x20fd8164ff147424 */ /* 0x000fc400078e00ff */
[----:B------:R-:W-:Y:S01]  /*0620*/  IMAD.MOV.U32 R21, RZ, RZ, 0x3da8ff83 ;  /* 0x3da8ff83ff157424 */ /* 0x000fe200078e00ff */
[----:B------:R-:W-:Y:S01]  /*0630*/  ISETP.NE.U32.AND P0, PT, R16, 0x1, PT ;  /* 0x000000011000780c */ /* 0x000fe20003f05070 */
[----:B------:R-:W-:-:S03]  /*0640*/  DMUL R16, R2, R2 ;  /* 0x0000000202107228 */ /* 0x000fc60000000000 */
[----:B------:R-:W-:Y:S02]  /*0650*/  FSEL R20, R20, -8.06006814911005101289e+34, !P0 ;  /* 0xf9785eba14147808 */ /* 0x000fe40004000000 */
[----:B------:R-:W-:-:S06]  /*0660*/  FSEL R21, -R21, 0.11223486810922622681, !P0 ;  /* 0x3de5db6515157808 */ /* 0x000fcc0004000100 */
[----:B--2---:R-:W-:-:S08]  /*0670*/  DFMA R4, R16, R20, R4 ;  /* 0x000000141004722b */ /* 0x004fd00000000004 */
[C---:B------:R-:W-:Y:S01]  /*0680*/  DFMA R4, R16.reuse, R4, R6 ;  /* 0x000000041004722b */ /* 0x040fe20000000006 */
[----:B------:R-:W0:Y:S07]  /*0690*/  LDC.64 R6, c[0x0][0x380] ;  /* 0x0000e000ff067b82 */ /* 0x000e2e0000000a00 */
[C---:B---3--:R-:W-:Y:S01]  /*06a0*/  DFMA R4, R16.reuse, R4, R8 ;  /* 0x000000041004722b */ /* 0x048fe20000000008 */
[----:B------:R-:W1:Y:S07]  /*06b0*/  LDC R9, c[0x0][0x3a0] ;  /* 0x0000e800ff097b82 */ /* 0x000e6e0000000800 */
[C---:B------:R-:W-:Y:S01]  /*06c0*/  DFMA R4, R16.reuse, R4, R10 ;  /* 0x000000041004722b */ /* 0x040fe2000000000a */
[----:B------:R-:W1:Y:S07]  /*06d0*/  LDC.64 R10, c[0x0][0x3a8] ;  /* 0x0000ea00ff0a7b82 */ /* 0x000e6e0000000a00 */
[----:B----4-:R-:W-:-:S08]  /*06e0*/  DFMA R4, R16, R4, R12 ;  /* 0x000000041004722b */ /* 0x010fd0000000000c */
[----:B------:R-:W-:-:S08]  /*06f0*/  DFMA R4, R16, R4, R14 ;  /* 0x000000041004722b */ /* 0x000fd0000000000e */
[----:B------:R-:W-:Y:S02]  /*0700*/  DFMA R2, R4, R2, R2 ;  /* 0x000000020402722b */ /* 0x000fe40000000002 */
[----:B------:R-:W-:Y:S01]  /*0710*/  DFMA R4, R16, R4, 1 ;  /* 0x3ff000001004742b */ /* 0x000fe20000000004 */
[----:B-1----:R-:W-:-:S09]  /*0720*/  IMAD R9, R9, R11, R10 ;  /* 0x0000000b09097224 */ /* 0x002fd200078e020a */
[----:B------:R-:W-:Y:S02]  /*0730*/  FSEL R4, R4, R2, !P0 ;  /* 0x0000000204047208 */ /* 0x000fe40004000000 */
[----:B------:R-:W-:Y:S02]  /*0740*/  FSEL R5, R5, R3, !P0 ;  /* 0x0000000305057208 */ /* 0x000fe40004000000 */
[----:B------:R-:W-:-:S04]  /*0750*/  LOP3.LUT P0, RZ, R0, 0x2, RZ, 0xc0, !PT ;  /* 0x0000000200ff7812 */ /* 0x000fc8000780c0ff */
[----:B------:R-:W-:-:S10]  /*0760*/  DADD R2, RZ, -R4 ;  /* 0x00000000ff027229 */ /* 0x000fd40000000804 */
[----:B------:R-:W-:Y:S02]  /*0770*/  FSEL R4, R4, R2, !P0 ;  /* 0x0000000204047208 */ /* 0x000fe40004000000 */
[----:B------:R-:W-:Y:S01]  /*0780*/  FSEL R5, R5, R3, !P0 ;  /* 0x0000000305057208 */ /* 0x000fe20004000000 */
[----:B0-----:R-:W-:-:S05]  /*0790*/  IMAD.WIDE R2, R9, 0x8, R6 ;  /* 0x0000000809027825 */ /* 0x001fca00078e0206 */
[----:B------:R-:W-:Y:S01]  /*07a0*/  STG.E.64 desc[UR4][R2.64], R4 ;  /* 0x0000000402007986 */ /* 0x000fe2000c101b04 */
[----:B------:R-:W-:Y:S05]  /*07b0*/  EXIT ;  /* 0x000000000000794d */ /* 0x000fea0003800000 */
.L_x_18:
[----:B0-----:R-:W0:Y:S01]  /*07c0*/  LDC.64 R12, c[0x0][0x388] ;  /* 0x0000e200ff0c7b82 */ /* 0x001e220000000a00 */
[----:B------:R-:W1:Y:S01]  /*07d0*/  LDCU UR6, c[0x0][0x3bc] ;  /* 0x00007780ff0677ac */ /* 0x000e620008000800 */
[----:B------:R-:W-:Y:S04]  /*07e0*/  LDS.64 R8, [R19+0x110] ;  /* 0x0001100013087984 */ /* 0x000fe80000000a00 */
[----:B------:R-:W2:Y:S02]  /*07f0*/  LDS.64 R6, [R19+0x8] ;  /* 0x0000080013067984 */ /* 0x000ea40000000a00 */
[----:B------:R-:W3:Y:S01]  /*0800*/  LDC.64 R2, c[0x0][0x3b8] ;  /* 0x0000ee00ff027b82 */ /* 0x000ee20000000a00 */
[----:B0-----:R-:W-:-:S06]  /*0810*/  IMAD.WIDE R12, R4, 0x8, R12 ;  /* 0x00000008040c7825 */ /* 0x001fcc00078e020c */
[----:B------:R-:W5:Y:S01]  /*0820*/  LDG.E.64 R12, desc[UR4][R12.64] ;  /* 0x000000040c0c7981 */ /* 0x000f62000c1e1b00 */
[----:B-1----:R-:W3:Y:S01]  /*0830*/  MUFU.RCP64H R11, UR6 ;  /* 0x00000006000b7d08 */ /* 0x002ee20008001800 */
[----:B------:R-:W-:Y:S01]  /*0840*/  IMAD.MOV.U32 R10, RZ, RZ, 0x1 ;  /* 0x00000001ff0a7424 */ /* 0x000fe200078e00ff */
[----:B------:R-:W-:Y:S01]  /*0850*/  BSSY.RECONVERGENT B0, `(.L_x_20) ;  /* 0x0000014000007945 */ /* 0x000fe20003800200 */
[----:B--2---:R-:W-:-:S04]  /*0860*/  DADD R8, R8, -R6 ;  /* 0x0000000008087229 */ /* 0x004fc80000000806 */
[----:B---3--:R-:W-:-:S08]  /*0870*/  DFMA R14, R10, -R2, 1 ;  /* 0x3ff000000a0e742b */ /* 0x008fd00000000802 */
[----:B------:R-:W-:Y:S01]  /*0880*/  DFMA R14, R14, R14, R14 ;  /* 0x0000000e0e0e722b */ /* 0x000fe2000000000e */
[----:B------:R-:W-:-:S07]  /*0890*/  FSETP.GEU.AND P1, PT, |R9|, 6.5827683646048100446e-37, PT ;  /* 0x036000000900780b */ /* 0x000fce0003f2e200 */
[----:B------:R-:W-:-:S08]  /*08a0*/  DFMA R14, R10, R14, R10 ;  /* 0x0000000e0a0e722b */ /* 0x000fd0000000000a */
[----:B------:R-:W-:-:S08]  /*08b0*/  DFMA R10, R14, -R2, 1 ;  /* 0x3ff000000e0a742b */ /* 0x000fd00000000802 */
[----:B------:R-:W-:-:S08]  /*08c0*/  DFMA R10, R14, R10, R14 ;  /* 0x0000000a0e0a722b */ /* 0x000fd0000000000e */
[----:B------:R-:W-:-:S08]  /*08d0*/  DMUL R6, R8, R10 ;  /* 0x0000000a08067228 */ /* 0x000fd00000000000 */
[----:B------:R-:W-:-:S08]  /*08e0*/  DFMA R2, R6, -R2, R8 ;  /* 0x800000020602722b */ /* 0x000fd00000000008 */
[----:B------:R-:W-:Y:S01]  /*08f0*/  DFMA R2, R10, R2, R6 ;  /* 0x000000020a02722b */ /* 0x000fe20000000006 */
[----:B------:R-:W0:Y:S08]  /*0900*/  LDC R6, c[0x0][0x3b8] ;  /* 0x0000ee00ff067b82 */ /* 0x000e300000000800 */
[----:B------:R-:W1:Y:S01]  /*0910*/  LDC R7, c[0x0][0x3bc] ;  /* 0x0000ef00ff077b82 */ /* 0x000e620000000800 */
[----:B------:R-:W-:-:S05]  /*0920*/  FFMA R0, RZ, UR6, R3 ;  /* 0x00000006ff007c23 */ /* 0x000fca0008000003 */
[----:B------:R-:W-:-:S13]  /*0930*/  FSETP.GT.AND P0, PT, |R0|, 1.469367938527859385e-39, PT ;  /* 0x001000000000780b */ /* 0x000fda0003f04200 */
[----:B------:R-:W-:Y:S05]  /*0940*/  @P0 BRA P1, `(.L_x_21) ;  /* 0x0000000000100947 */ /* 0x000fea0000800000 */
[----:B------:R-:W-:-:S07]  /*0950*/  MOV R0, 0x970 ;  /* 0x0000097000007802 */ /* 0x000fce0000000f00 */
[----:B01---5:R-:W-:Y:S05]  /*0960*/  CALL.REL.NOINC `($__internal_1_$__cuda_sm20_div_rn_f64_full) ;  /* 0x00000000009c7944 */ /* 0x023fea0003c00000 */
[----:B------:R-:W-:Y:S02]  /*0970*/  IMAD.MOV.U32 R2, RZ, RZ, R16 ;  /* 0x000000ffff027224 */ /* 0x000fe400078e0010 */
[----:B------:R-:W-:-:S07]  /*0980*/  IMAD.MOV.U32 R3, RZ, RZ, R17 ;  /* 0x000000ffff037224 */ /* 0x000fce00078e0011 */
.L_x_21:
[----:B------:R-:W-:Y:S05]  /*0990*/  BSYNC.RECONVERGENT B0 ;  /* 0x0000000000007941 */ /* 0x000fea0003800200 */
.L_x_20:
[----:B------:R-:W2:Y:S01]  /*09a0*/  LDCU UR6, c[0x0][0x3bc] ;  /* 0x00007780ff0677ac */ /* 0x000ea20008000800 */
[----:B------:R-:W3:Y:S01]  /*09b0*/  LDC.64 R8, c[0x0][0x3b8] ;  /* 0x0000ee00ff087b82 */ /* 0x000ee20000000a00 */
[----:B------:R-:W-:Y:S01]  /*09c0*/  LDS.64 R10, [R5+0x110] ;  /* 0x00011000050a7984 */ /* 0x000fe20000000a00 */
[----:B------:R-:W-:Y:S01]  /*09d0*/  IMAD.MOV.U32 R16, RZ, RZ, 0x1 ;  /* 0x00000001ff107424 */ /* 0x000fe200078e00ff */
[----:B------:R-:W-:Y:S02]  /*09e0*/  BSSY.RECONVERGENT B0, `(.L_x_22) ;  /* 0x0000016000007945 */ /* 0x000fe40003800200 */
[----:B------:R-:W4:Y:S01]  /*09f0*/  LDS.64 R14, [R5+0x108] ;  /* 0x00010800050e7984 */ /* 0x000f220000000a00 */
[----:B--2---:R-:W3:Y:S02]  /*0a00*/  MUFU.RCP64H R17, UR6 ;  /* 0x0000000600117d08 */ /* 0x004ee40008001800 */
[----:B---3--:R-:W-:-:S08]  /*0a10*/  DFMA R18, R16, -R8, 1 ;  /* 0x3ff000001012742b */ /* 0x008fd00000000808 */
[----:B------:R-:W-:Y:S02]  /*0a20*/  DFMA R18, R18, R18, R18 ;  /* 0x000000121212722b */ /* 0x000fe40000000012 */
[----:B----4-:R-:W-:-:S06]  /*0a30*/  DADD R10, R10, -R14 ;  /* 0x000000000a0a7229 */ /* 0x010fcc000000080e */
[----:B------:R-:W-:-:S04]  /*0a40*/  DFMA R18, R16, R18, R16 ;  /* 0x000000121012722b */ /* 0x000fc80000000010 */
[----:B------:R-:W-:-:S04]  /*0a50*/  FSETP.GEU.AND P1, PT, |R11|, 6.5827683646048100446e-37, PT ;  /* 0x036000000b00780b */ /* 0x000fc80003f2e200 */
[----:B------:R-:W-:-:S08]  /*0a60*/  DFMA R16, R18, -R8, 1 ;  /* 0x3ff000001210742b */ /* 0x000fd00000000808 */
[----:B------:R-:W-:-:S08]  /*0a70*/  DFMA R16, R18, R16, R18 ;  /* 0x000000101210722b */ /* 0x000fd00000000012 */
[----:B------:R-:W-:-:S08]  /*0a80*/  DMUL R14, R16, R10 ;  /* 0x0000000a100e7228 */ /* 0x000fd00000000000 */
[----:B------:R-:W-:-:S08]  /*0a90*/  DFMA R8, R14, -R8, R10 ;  /* 0x800000080e08722b */ /* 0x000fd0000000000a */
[----:B------:R-:W-:-:S10]  /*0aa0*/  DFMA R8, R16, R8, R14 ;  /* 0x000000081008722b */ /* 0x000fd4000000000e */
[----:B------:R-:W-:-:S05]  /*0ab0*/  FFMA R0, RZ, UR6, R9 ;  /* 0x00000006ff007c23 */ /* 0x000fca0008000009 */
[----:B------:R-:W-:-:S13]  /*0ac0*/  FSETP.GT.AND P0, PT, |R0|, 1.469367938527859385e-39, PT ;  /* 0x001000000000780b */ /* 0x000fda0003f04200 */
[----:B------:R-:W-:Y:S05]  /*0ad0*/  @P0 BRA P1, `(.L_x_23) ;  /* 0x0000000000180947 */ /* 0x000fea0000800000 */
[----:B------:R-:W-:Y:S01]  /*0ae0*/  IMAD.MOV.U32 R8, RZ, RZ, R10 ;  /* 0x000000ffff087224 */ /* 0x000fe200078e000a */
[----:B------:R-:W-:Y:S01]  /*0af0*/  MOV R0, 0xb20 ;  /* 0x00000b2000007802 */ /* 0x000fe20000000f00 */
[----:B------:R-:W-:-:S07]  /*0b00*/  IMAD.MOV.U32 R9, RZ, RZ, R11 ;  /* 0x000000ffff097224 */ /* 0x000fce00078e000b */
[----:B01---5:R-:W-:Y:S05]  /*0b10*/  CALL.REL.NOINC `($__internal_1_$__cuda_sm20_div_rn_f64_full) ;  /* 0x0000000000307944 */ /* 0x023fea0003c00000 */
[----:B------:R-:W-:Y:S02]  /*0b20*/  IMAD.MOV.U32 R8, RZ, RZ, R16 ;  /* 0x000000ffff087224 */ /* 0x000fe400078e0010 */
[----:B------:R-:W-:-:S07]  /*0b30*/  IMAD.MOV.U32 R9, RZ, RZ, R17 ;  /* 0x000000ffff097224 */ /* 0x000fce00078e0011 */
.L_x_23:
[----:B------:R-:W-:Y:S05]  /*0b40*/  BSYNC.RECONVERGENT B0 ;  /* 0x0000000000007941 */ /* 0x000fea0003800200 */
.L_x_22:
[----:B------:R-:W2:Y:S01]  /*0b50*/  LDCU.64 UR6, c[0x0][0x3d0] ;  /* 0x00007a00ff0677ac */ /* 0x000ea20008000a00 */
[----:B01----:R-:W0:Y:S01]  /*0b60*/  LDC.64 R6, c[0x0][0x380] ;  /* 0x0000e000ff067b82 */ /* 0x003e220000000a00 */
[----:B------:R-:W-:Y:S01]  /*0b70*/  DADD R2, -R8, R2 ;  /* 0x0000000008027229 */ /* 0x000fe20000000102 */
[----:B------:R-:W1:Y:S07]  /*0b80*/  LDCU.64 UR8, c[0x0][0x3c8] ;  /* 0x00007900ff0877ac */ /* 0x000e6e0008000a00 */
[----:B--2---:R-:W-:Y:S01]  /*0b90*/  DMUL R2, R2, UR6 ;  /* 0x0000000602027c28 */ /* 0x004fe20008000000 */
[----:B0-----:R-:W-:-:S07]  /*0ba0*/  IMAD.WIDE R4, R4, 0x8, R6 ;  /* 0x0000000804047825 */ /* 0x001fce00078e0206 */
[----:B-1---5:R-:W-:-:S07]  /*0bb0*/  DFMA R2, R12, UR8, R2 ;  /* 0x000000080c027c2b */ /* 0x022fce0008000002 */
[----:B------:R-:W-:Y:S01]  /*0bc0*/  STG.E.64 desc[UR4][R4.64], R2 ;  /* 0x0000000204007986 */ /* 0x000fe2000c101b04 */
[----:B------:R-:W-:Y:S05]  /*0bd0*/  EXIT ;  /* 0x000000000000794d */ /* 0x000fea0003800000 */
        .weak           $__internal_1_$__cuda_sm20_div_rn_f64_full
        .type           $__internal_1_$__cuda_sm20_div_rn_f64_full,@function
        .size           $__internal_1_$__cuda_sm20_div_rn_f64_full,($_Z6calcEzPdS_S_S_iiiiidddd$__internal_trig_reduction_slowpathd - $__internal_1_$__cuda_sm20_div_rn_f64_full)
$__internal_1_$__cuda_sm20_div_rn_f64_full:
[C---:B------:R-:W-:Y:S01]  /*0be0*/  FSETP.GEU.AND P0, PT, |R7|.reuse, 1.469367938527859385e-39, PT ;  /* 0x001000000700780b */ /* 0x040fe20003f0e200 */
[----:B------:R-:W-:Y:S01]  /*0bf0*/  IMAD.MOV.U32 R14, RZ, RZ, 0x1 ;  /* 0x00000001ff0e7424 */ /* 0x000fe200078e00ff */
[----:B------:R-:W-:Y:S01]  /*0c00*/  LOP3.LUT R10, R7, 0x800fffff, RZ, 0xc0, !PT ;  /* 0x800fffff070a7812 */ /* 0x000fe200078ec0ff */
[----:B------:R-:W-:Y:S01]  /*0c10*/  IMAD.MOV.U32 R23, RZ, RZ, 0x1ca00000 ;  /* 0x1ca00000ff177424 */ /* 0x000fe200078e00ff */
[C---:B------:R-:W-:Y:S01]  /*0c20*/  FSETP.GEU.AND P2, PT, |R9|.reuse, 1.469367938527859385e-39, PT ;  /* 0x001000000900780b */ /* 0x040fe20003f4e200 */
[----:B------:R-:W-:Y:S01]  /*0c30*/  BSSY.RECONVERGENT B1, `(.L_x_24) ;  /* 0x0000052000017945 */ /* 0x000fe20003800200 */
[----:B------:R-:W-:Y:S01]  /*0c40*/  LOP3.LUT R11, R10, 0x3ff00000, RZ, 0xfc, !PT ;  /* 0x3ff000000a0b7812 */ /* 0x000fe200078efcff */
[----:B------:R-:W-:Y:S01]  /*0c50*/  IMAD.MOV.U32 R10, RZ, RZ, R6 ;  /* 0x000000ffff0a7224 */ /* 0x000fe200078e0006 */
[----:B------:R-:W-:Y:S02]  /*0c60*/  LOP3.LUT R22, R9, 0x7ff00000, RZ, 0xc0, !PT ;  /* 0x7ff0000009167812 */ /* 0x000fe400078ec0ff */
[----:B------:R-:W-:-:S03]  /*0c70*/  LOP3.LUT R25, R7, 0x7ff00000, RZ, 0xc0, !PT ;  /* 0x7ff0000007197812 */ /* 0x000fc600078ec0ff */
[----:B------:R-:W-:Y:S01]  /*0c80*/  @!P0 DMUL R10, R6, 8.98846567431157953865e+307 ;  /* 0x7fe00000060a8828 */ /* 0x000fe20000000000 */
[C---:B------:R-:W-:Y:S01]  /*0c90*/  ISETP.GE.U32.AND P1, PT, R22.reuse, R25, PT ;  /* 0x000000191600720c */ /* 0x040fe20003f26070 */
[----:B------:R-:W-:Y:S02]  /*0ca0*/  IMAD.MOV.U32 R24, RZ, RZ, R22 ;  /* 0x000000ffff187224 */ /* 0x000fe400078e0016 */
[----:B------:R-:W-:Y:S01]  /*0cb0*/  @!P2 LOP3.LUT R19, R7, 0x7ff00000, RZ, 0xc0, !PT ;  /* 0x7ff000000713a812 */ /* 0x000fe200078ec0ff */
[----:B------:R-:W-:Y:S01]  /*0cc0*/  @!P2 IMAD.MOV.U32 R18, RZ, RZ, RZ ;  /* 0x000000ffff12a224 */ /* 0x000fe200078e00ff */
[----:B------:R-:W0:Y:S02]  /*0cd0*/  MUFU.RCP64H R15, R11 ;  /* 0x0000000b000f7308 */ /* 0x000e240000001800 */
[----:B------:R-:W-:Y:S02]  /*0ce0*/  @!P2 ISETP.GE.U32.AND P3, PT, R22, R19, PT ;  /* 0x000000131600a20c */ /* 0x000fe40003f66070 */
[----:B------:R-:W-:-:S02]  /*0cf0*/  @!P0 LOP3.LUT R25, R11, 0x7ff00000, RZ, 0xc0, !PT ;  /* 0x7ff000000b198812 */ /* 0x000fc400078ec0ff */
        /* <DEDUP_REMOVED lines=24> */
[----:B------:R-:W-:Y:S02]  /*0e80*/  VIMNMX R8, PT, PT, R8, 0x46a00000, PT ;  /* 0x46a0000008087848 */ /* 0x000fe40003fe0100 */
[----:B------:R-:W-:-:S05]  /*0e90*/  SEL R23, R23, 0x63400000, !P0 ;  /* 0x6340000017177807 */ /* 0x000fca0004000000 */
[----:B------:R-:W-:Y:S02]  /*0ea0*/  IMAD.IADD R20, R8, 0x1, -R23 ;  /* 0x0000000108147824 */ /* 0x000fe400078e0a17 */
[----:B------:R-:W-:Y:S02]  /*0eb0*/  IMAD.MOV.U32 R8, RZ, RZ, RZ ;  /* 0x000000ffff087224 */ /* 0x000fe400078e00ff */
        /* <DEDUP_REMOVED lines=20> */
.L_x_25:
        /* <DEDUP_REMOVED lines=16> */
.L_x_28:
[----:B------:R-:W-:Y:S01]  /*1100*/  LOP3.LUT R17, R7, 0x80000, RZ, 0xfc, !PT ;  /* 0x0008000007117812 */ /* 0x000fe200078efcff */
[----:B------:R-:W-:Y:S01]  /*1110*/  IMAD.MOV.U32 R16, RZ, RZ, R6 ;  /* 0x000000ffff107224 */ /* 0x000fe200078e0006 */
[----:B------:R-:W-:Y:S06]  /*1120*/  BRA `(.L_x_26) ;  /* 0x0000000000087947 */ /* 0x000fec0003800000 */
.L_x_27:
[----:B------:R-:W-:Y:S01]  /*1130*/  LOP3.LUT R17, R9, 0x80000, RZ, 0xfc, !PT ;  /* 0x0008000009117812 */ /* 0x000fe200078efcff */
[----:B------:R-:W-:-:S07]  /*1140*/  IMAD.MOV.U32 R16, RZ, RZ, R8 ;  /* 0x000000ffff107224 */ /* 0x000fce00078e0008 */
.L_x_26:
[----:B------:R-:W-:Y:S05]  /*1150*/  BSYNC.RECONVERGENT B1 ;  /* 0x0000000000017941 */ /* 0x000fea0003800200 */
.L_x_24:
[----:B------:R-:W-:Y:S02]  /*1160*/  IMAD.MOV.U32 R8, RZ, RZ, R0 ;  /* 0x000000ffff087224 */ /* 0x000fe400078e0000 */
[----:B------:R-:W-:-:S04]  /*1170*/  IMAD.MOV.U32 R9, RZ, RZ, 0x0 ;  /* 0x00000000ff097424 */ /* 0x000fc800078e00ff */
[----:B------:R-:W-:Y:S05]  /*1180*/  RET.REL.NODEC R8 `(_Z6calcEzPdS_S_S_iiiiidddd) ;  /* 0xffffffec089c7950 */ /* 0x000fea0003c3ffff */
        .type           $_Z6calcEzPdS_S_S_iiiiidddd$__internal_trig_reduction_slowpathd,@function
        .size           $_Z6calcEzPdS_S_S_iiiiidddd$__internal_trig_reduction_slowpathd,(.L_x_37 - $_Z6calcEzPdS_S_S_iiiiidddd$__internal_trig_reduction_slowpathd)
$_Z6calcEzPdS_S_S_iiiiidddd$__internal_trig_reduction_slowpathd:
[--C-:B------:R-:W-:Y:S01]  /*1190*/  SHF.R.U32.HI R6, RZ, 0x14, R17.reuse ;  /* 0x00000014ff067819 */ /* 0x100fe20000011611 */
[----:B------:R-:W-:Y:S02]  /*11a0*/  IMAD.MOV.U32 R11, RZ, RZ, R16 ;  /* 0x000000ffff0b7224 */ /* 0x000fe400078e0010 */
[----:B------:R-:W-:Y:S01]  /*11b0*/  IMAD.MOV.U32 R8, RZ, RZ, R17 ;  /* 0x000000ffff087224 */ /* 0x000fe200078e0011 */
[----:B------:R-:W-:Y:S01]  /*11c0*/  LOP3.LUT R0, R6, 0x7ff, RZ, 0xc0, !PT ;  /* 0x000007ff06007812 */ /* 0x000fe200078ec0ff */
[----:B------:R-:W-:-:S03]  /*11d0*/  IMAD.MOV.U32 R4, RZ, RZ, RZ ;  /* 0x000000ffff047224 */ /* 0x000fc600078e00ff */
[----:B------:R-:W-:-:S13]  /*11e0*/  ISETP.NE.AND P0, PT, R0, 0x7ff, PT ;  /* 0x000007ff0000780c */ /* 0x000fda0003f05270 */
[----:B------:R-:W-:Y:S05]  /*11f0*/  @!P0 BRA `(.L_x_29) ;  /* 0x0000000800348947 */ /* 0x000fea0003800000 */
[----:B------:R-:W-:Y:S01]  /*1200*/  VIADD R2, R0, 0xfffffc00 ;  /* 0xfffffc0000027836 */ /* 0x000fe20000000000 */
[----:B------:R-:W-:-:S04]  /*1210*/  CS2R R18, SRZ ;  /* 0x0000000000127805 */ /* 0x000fc8000001ff00 */
[----:B------:R-:W-:Y:S02]  /*1220*/  SHF.R.U32.HI R0, RZ, 0x6, R2 ;  /* 0x00000006ff007819 */ /* 0x000fe40000011602 */
[----:B------:R-:W-:Y:S02]  /*1230*/  ISETP.GE.U32.AND P0, PT, R2, 0x80, PT ;  /* 0x000000800200780c */ /* 0x000fe40003f06070 */
[C---:B------:R-:W-:Y:S02]  /*1240*/  IADD3 R7, PT, PT, -R0.reuse, 0x13, RZ ;  /* 0x0000001300077810 */ /* 0x040fe40007ffe1ff */
[----:B------:R-:W-:Y:S02]  /*1250*/  IADD3 R15, PT, PT, -R0, 0xf, RZ ;  /* 0x0000000f000f7810 */ /* 0x000fe40007ffe1ff */
[----:B------:R-:W-:-:S04]  /*1260*/  SEL R7, R7, 0x12, P0 ;  /* 0x0000001207077807 */ /* 0x000fc80000000000 */
[----:B------:R-:W-:-:S13]  /*1270*/  ISETP.GE.AND P0, PT, R15, R7, PT ;  /* 0x000000070f00720c */ /* 0x000fda0003f06270 */
[----:B------:R-:W-:Y:S05]  /*1280*/  @P0 BRA `(.L_x_30) ;  /* 0x00000000008c0947 */ /* 0x000fea0003800000 */
[----:B------:R-:W0:Y:S01]  /*1290*/  LDC.64 R2, c[0x4][RZ] ;  /* 0x01000000ff027b82 */ /* 0x000e220000000a00 */
[C---:B------:R-:W-:Y:S01]  /*12a0*/  SHF.L.U64.HI R13, R11.reuse, 0xb, R8 ;  /* 0x0000000b0b0d7819 */ /* 0x040fe20000010208 */
[----:B------:R-:W-:Y:S01]  /*12b0*/  IMAD.SHL.U32 R11, R11, 0x800, RZ ;  /* 0x000008000b0b7824 */ /* 0x000fe200078e00ff */
[----:B------:R-:W-:Y:S01]  /*12c0*/  IADD3 R14, PT, PT, RZ, -R0, -R7 ;  /* 0x80000000ff0e7210 */ /* 0x000fe20007ffe807 */
[----:B------:R-:W-:Y:S01]  /*12d0*/  IMAD.MOV.U32 R12, RZ, RZ, RZ ;  /* 0x000000ffff0c7224 */ /* 0x000fe200078e00ff */
[----:B------:R-:W-:Y:S02]  /*12e0*/  CS2R R18, SRZ ;  /* 0x0000000000127805 */ /* 0x000fe4000001ff00 */
[----:B------:R-:W-:Y:S01]  /*12f0*/  LOP3.LUT R13, R13, 0x80000000, RZ, 0xfc, !PT ;  /* 0x800000000d0d7812 */ /* 0x000fe200078efcff */
[----:B------:R-:W1:Y:S01]  /*1300*/  LDCU.64 UR6, c[0x0][0x358] ;  /* 0x00006b00ff0677ac */ /* 0x000e620008000a00 */
[----:B------:R-:W-:-:S05]  /*1310*/  NOP ;  /* 0x0000000000007918 */ /* 0x000fca0000000000 */
.L_x_31:
[----:B0-----:R-:W-:-:S06]  /*1320*/  IMAD.WIDE R4, R15, 0x8, R2 ;  /* 0x000000080f047825 */ /* 0x001fcc00078e0202 */
[----:B-1----:R-:W2:Y:S01]  /*1330*/  LDG.E.64.CONSTANT R4, desc[UR6][R4.64] ;  /* 0x0000000604047981 */ /* 0x002ea2000c1e9b00 */
[----:B------:R-:W-:Y:S02]  /*1340*/  IMAD.MOV.U32 R8, RZ, RZ, R18 ;  /* 0x000000ffff087224 */ /* 0x000fe400078e0012 */
[----:B------:R-:W-:Y:S02]  /*1350*/  IMAD.MOV.U32 R9, RZ, RZ, R19 ;  /* 0x000000ffff097224 */ /* 0x000fe400078e0013 */
[----:B------:R-:W-:Y:S02]  /*1360*/  VIADD R14, R14, 0x1 ;  /* 0x000000010e0e7836 */ /* 0x000fe40000000000 */
[----:B------:R-:W-:Y:S02]  /*1370*/  VIADD R15, R15, 0x1 ;  /* 0x000000010f0f7836 */ /* 0x000fe40000000000 */
[----:B--2---:R-:W-:-:S04]  /*1380*/  IMAD.WIDE.U32 R8, P2, R4, R11, R8 ;  /* 0x0000000b04087225 */ /* 0x004fc80007840008 */
[----:B------:R-:W-:Y:S02]  /*1390*/  IMAD R19, R4, R13, RZ ;  /* 0x0000000d04137224 */ /* 0x000fe400078e02ff */
[CC--:B------:R-:W-:Y:S02]  /*13a0*/  IMAD R16, R5.reuse, R11.reuse, RZ ;  /* 0x0000000b05107224 */ /* 0x0c0fe400078e02ff */
[----:B------:R-:W-:Y:S01]  /*13b0*/  IMAD.HI.U32 R21, R5, R11, RZ ;  /* 0x0000000b05157227 */ /* 0x000fe200078e00ff */
[----:B------:R-:W-:-:S03]  /*13c0*/  IADD3 R9, P0, PT, R19, R9, RZ ;  /* 0x0000000913097210 */ /* 0x000fc60007f1e0ff */
[----:B------:R-:W-:Y:S01]  /*13d0*/  IMAD R19, R12, 0x8, R1 ;  /* 0x000000080c137824 */ /* 0x000fe200078e0201 */
[----:B------:R-:W-:Y:S01]  /*13e0*/  IADD3 R9, P1, PT, R16, R9, RZ ;  /* 0x0000000910097210 */ /* 0x000fe20007f3e0ff */
[----:B------:R-:W-:-:S04]  /*13f0*/  IMAD.HI.U32 R16, R4, R13, RZ ;  /* 0x0000000d04107227 */ /* 0x000fc800078e00ff */
[----:B------:R-:W-:Y:S01]  /*1400*/  IMAD.X R4, RZ, RZ, R16, P2 ;  /* 0x000000ffff047224 */ /* 0x000fe200010e0610 */
[----:B------:R0:W-:Y:S01]  /*1410*/  STL.64 [R19], R8 ;  /* 0x0000000813007387 */ /* 0x0001e20000100a00 */
[----:B------:R-:W-:-:S03]  /*1420*/  IMAD.HI.U32 R16, R5, R13, RZ ;  /* 0x0000000d05107227 */ /* 0x000fc600078e00ff */
[----:B------:R-:W-:Y:S01]  /*1430*/  IADD3.X R4, P0, PT, R21, R4, RZ, P0, !PT ;  /* 0x0000000415047210 */ /* 0x000fe2000071e4ff */
[----:B------:R-:W-:Y:S02]  /*1440*/  IMAD R5, R5, R13, RZ ;  /* 0x0000000d05057224 */ /* 0x000fe400078e02ff */
[----:B------:R-:W-:-:S03]  /*1450*/  VIADD R12, R12, 0x1 ;  /* 0x000000010c0c7836 */ /* 0x000fc60000000000 */
[----:B------:R-:W-:Y:S01]  /*1460*/  IADD3.X R18, P1, PT, R5, R4, RZ, P1, !PT ;  /* 0x0000000405127210 */ /* 0x000fe20000f3e4ff */
[----:B------:R-:W-:Y:S01]  /*1470*/  IMAD.X R4, RZ, RZ, R16, P0 ;  /* 0x000000ffff047224 */ /* 0x000fe200000e0610 */
[----:B------:R-:W-:-:S03]  /*1480*/  ISETP.NE.AND P0, PT, R14, -0xf, PT ;  /* 0xfffffff10e00780c */ /* 0x000fc60003f05270 */
[----:B0-----:R-:W-:-:S10]  /*1490*/  IMAD.X R19, RZ, RZ, R4, P1 ;  /* 0x000000ffff137224 */ /* 0x001fd400008e0604 */
[----:B------:R-:W-:Y:S05]  /*14a0*/  @P0 BRA `(.L_x_31) ;  /* 0xfffffffc009c0947 */ /* 0x000fea000383ffff */
[----:B------:R-:W-:-:S07]  /*14b0*/  IMAD.MOV.U32 R15, RZ, RZ, R7 ;  /* 0x000000ffff0f7224 */ /* 0x000fce00078e0007 */
.L_x_30:
[----:B------:R-:W-:Y:S01]  /*14c0*/  LOP3.LUT P0, R21, R6, 0x3f, RZ, 0xc0, !PT ;  /* 0x0000003f06157812 */ /* 0x000fe2000780c0ff */
[----:B------:R-:W-:-:S04]  /*14d0*/  IMAD.IADD R0, R0, 0x1, R15 ;  /* 0x0000000100007824 */ /* 0x000fc800078e020f */
[----:B------:R-:W-:-:S05]  /*14e0*/  IMAD.U32 R23, R0, 0x8, R1 ;  /* 0x0000000800177824 */ /* 0x000fca00078e0001 */
[----:B------:R0:W-:Y:S04]  /*14f0*/  STL.64 [R23+-0x78], R18 ;  /* 0xffff881217007387 */ /* 0x0001e80000100a00 */
[----:B------:R-:W2:Y:S04]  /*1500*/  @P0 LDL.64 R8, [R1+0x8] ;  /* 0x0000080001080983 */ /* 0x000ea80000100a00 */
[----:B------:R-:W3:Y:S04]  /*1510*/  LDL.64 R2, [R1+0x10] ;  /* 0x0000100001027983 */ /* 0x000ee80000100a00 */
[----:B------:R-:W4:Y:S01]  /*1520*/  LDL.64 R4, [R1+0x18] ;  /* 0x0000180001047983 */ /* 0x000f220000100a00 */
[----:B------:R-:W-:Y:S01]  /*1530*/  @P0 LOP3.LUT R0, R6, 0x3f, RZ, 0xc, !PT ;  /* 0x0000003f06000812 */ /* 0x000fe200078e0cff */
[----:B------:R-:W-:Y:S01]  /*1540*/  BSSY.RECONVERGENT B0, `(.L_x_32) ;  /* 0x0000034000007945 */ /* 0x000fe20003800200 */
[----:B--2---:R-:W-:-:S02]  /*1550*/  @P0 SHF.R.U64 R7, R8, 0x1, R9 ;  /* 0x0000000108070819 */ /* 0x004fc40000001209 */
[----:B------:R-:W-:Y:S02]  /*1560*/  @P0 SHF.R.U32.HI R9, RZ, 0x1, R9 ;  /* 0x00000001ff090819 */ /* 0x000fe40000011609 */
[CC--:B---3--:R-:W-:Y:S02]  /*1570*/  @P0 SHF.L.U32 R11, R2.reuse, R21.reuse, RZ ;  /* 0x00000015020b0219 */ /* 0x0c8fe400000006ff */
[----:B------:R-:W-:Y:S02]  /*1580*/  @P0 SHF.R.U64 R6, R7, R0, R9 ;  /* 0x0000000007060219 */ /* 0x000fe40000001209 */
[--C-:B------:R-:W-:Y:S02]  /*1590*/  @P0 SHF.R.U32.HI R15, RZ, 0x1, R3.reuse ;  /* 0x00000001ff0f0819 */ /* 0x100fe40000011603 */
[C-C-:B------:R-:W-:Y:S02]  /*15a0*/  @P0 SHF.R.U64 R13, R2.reuse, 0x1, R3.reuse ;  /* 0x00000001020d0819 */ /* 0x140fe40000001203 */
[----:B------:R-:W-:-:S02]  /*15b0*/  @P0 SHF.L.U64.HI R8, R2, R21, R3 ;  /* 0x0000001502080219 */ /* 0x000fc40000010203 */
[----:B------:R-:W-:Y:S02]  /*15c0*/  @P0 SHF.R.U32.HI R7, RZ, R0, R9 ;  /* 0x00000000ff070219 */ /* 0x000fe40000011609 */
[----:B------:R-:W-:Y:S02]  /*15d0*/  @P0 LOP3.LUT R2, R11, R6, RZ, 0xfc, !PT ;  /* 0x000000060b020212 */ /* 0x000fe400078efcff */
[----:B----4-:R-:W-:Y:S02]  /*15e0*/  @P0 SHF.L.U32 R9, R4, R21, RZ ;  /* 0x0000001504090219 */ /* 0x010fe400000006ff */
[----:B------:R-:W-:Y:S02]  /*15f0*/  @P0 SHF.R.U64 R12, R13, R0, R15 ;  /* 0x000000000d0c0219 */ /* 0x000fe4000000120f */
[----:B------:R-:W-:Y:S01]  /*1600*/  @P0 LOP3.LUT R3, R8, R7, RZ, 0xfc, !PT ;  /* 0x0000000708030212 */ /* 0x000fe200078efcff */
[----:B------:R-:W-:Y:S01]  /*1610*/  IMAD.SHL.U32 R8, R2, 0x4, RZ ;  /* 0x0000000402087824 */ /* 0x000fe200078e00ff */
[----:B------:R-:W-:-:S02]  /*1620*/  @P0 SHF.L.U64.HI R21, R4, R21, R5 ;  /* 0x0000001504150219 */ /* 0x000fc40000010205 */
[----:B------:R-:W-:Y:S02]  /*1630*/  @P0 LOP3.LUT R4, R9, R12, RZ, 0xfc, !PT ;  /* 0x0000000c09040212 */ /* 0x000fe400078efcff */
[----:B------:R-:W-:Y:S02]  /*1640*/  @P0 SHF.R.U32.HI R0, RZ, R0, R15 ;  /* 0x00000000ff000219 */ /* 0x000fe4000001160f */
[----:B------:R-:W-:Y:S02]  /*1650*/  SHF.L.U64.HI R9, R2, 0x2, R3 ;  /* 0x0000000202097819 */ /* 0x000fe40000010203 */
[----:B------:R-:W-:Y:S02]  /*1660*/  @P0 LOP3.LUT R5, R21, R0, RZ, 0xfc, !PT ;  /* 0x0000000015050212 */ /* 0x000fe400078efcff */
[----:B------:R-:W-:Y:S02]  /*1670*/  SHF.L.W.U32.HI R3, R3, 0x2, R4 ;  /* 0x0000000203037819 */ /* 0x000fe40000010e04 */
[----:B------:R-:W-:-:S02]  /*1680*/  IADD3 RZ, P0, PT, RZ, -R8, RZ ;  /* 0x80000008ffff7210 */ /* 0x000fc40007f1e0ff */
[----:B------:R-:W-:Y:S02]  /*1690*/  LOP3.LUT R0, RZ, R9, RZ, 0x33, !PT ;  /* 0x00000009ff007212 */ /* 0x000fe400078e33ff */
[----:B------:R-:W-:Y:S02]  /*16a0*/  SHF.L.W.U32.HI R4, R4, 0x2, R5 ;  /* 0x0000000204047819 */ /* 0x000fe40000010e05 */
[----:B------:R-:W-:Y:S02]  /*16b0*/  LOP3.LUT R6, RZ, R3, RZ, 0x33, !PT ;  /* 0x00000003ff067212 */ /* 0x000fe400078e33ff */
[----:B------:R-:W-:Y:S02]  /*16c0*/  IADD3.X R2, P0, PT, RZ, R0, RZ, P0, !PT ;  /* 0x00000000ff027210 */ /* 0x000fe4000071e4ff */
[----:B------:R-:W-:Y:S02]  /*16d0*/  LOP3.LUT R0, RZ, R4, RZ, 0x33, !PT ;  /* 0x00000004ff007212 */ /* 0x000fe400078e33ff */
[----:B------:R-:W-:-:S02]  /*16e0*/  IADD3.X R6, P1, PT, RZ, R6, RZ, P0, !PT ;  /* 0x00000006ff067210 */ /* 0x000fc4000073e4ff */
[----:B------:R-:W-:-:S03]  /*16f0*/  ISETP.GT.U32.AND P2, PT, R3, -0x1, PT ;  /* 0xffffffff0300780c */ /* 0x000fc60003f44070 */
[----:B------:R-:W-:Y:S01]  /*1700*/  IMAD.X R7, RZ, RZ, R0, P1 ;  /* 0x000000ffff077224 */ /* 0x000fe200008e0600 */
[----:B------:R-:W-:-:S04]  /*1710*/  ISETP.GT.AND.EX P0, PT, R4, -0x1, PT, P2 ;  /* 0xffffffff0400780c */ /* 0x000fc80003f04320 */
[----:B------:R-:W-:Y:S02]  /*1720*/  SEL R12, R4, R7, P0 ;  /* 0x00000007040c7207 */ /* 0x000fe40000000000 */
[----:B------:R-:W-:Y:S02]  /*1730*/  SEL R7, R3, R6, P0 ;  /* 0x0000000603077207 */ /* 0x000fe40000000000 */
[----:B------:R-:W-:Y:S02]  /*1740*/  ISETP.NE.U32.AND P1, PT, R12, RZ, PT ;  /* 0x000000ff0c00720c */ /* 0x000fe40003f25070 */
[----:B------:R-:W-:Y:S02]  /*1750*/  SEL R9, R9, R2, P0 ;  /* 0x0000000209097207 */ /* 0x000fe40000000000 */
[----:B------:R-:W-:Y:S01]  /*1760*/  SEL R3, R7, R12, !P1 ;  /* 0x0000000c07037207 */ /* 0x000fe20004800000 */
[----:B------:R-:W-:-:S05]  /*1770*/  @!P0 IMAD.MOV R8, RZ, RZ, -R8 ;  /* 0x000000ffff088224 */ /* 0x000fca00078e0a08 */
[----:B------:R-:W1:Y:S02]  /*1780*/  FLO.U32 R3, R3 ;  /* 0x0000000300037300 */ /* 0x000e6400000e0000 */
[C---:B-1----:R-:W-:Y:S02]  /*1790*/  IADD3 R6, PT, PT, -R3.reuse, 0x1f, RZ ;  /* 0x0000001f03067810 */ /* 0x042fe40007ffe1ff */
[----:B------:R-:W-:-:S03]  /*17a0*/  IADD3 R0, PT, PT, -R3, 0x3f, RZ ;  /* 0x0000003f03007810 */ /* 0x000fc60007ffe1ff */
[----:B------:R-:W-:-:S05]  /*17b0*/  @P1 IMAD.MOV R0, RZ, RZ, R6 ;  /* 0x000000ffff001224 */ /* 0x000fca00078e0206 */
[----:B------:R-:W-:-:S13]  /*17c0*/  ISETP.NE.AND P1, PT, R0, RZ, PT ;  /* 0x000000ff0000720c */ /* 0x000fda0003f25270 */
[----:B0-----:R-:W-:Y:S05]  /*17d0*/  @!P1 BRA `(.L_x_33) ;  /* 0x0000000000289947 */ /* 0x001fea0003800000 */
[----:B------:R-:W-:Y:S02]  /*17e0*/  LOP3.LUT R2, R0, 0x3f, RZ, 0xc0, !PT ;  /* 0x0000003f00027812 */ /* 0x000fe400078ec0ff */
[--C-:B------:R-:W-:Y:S02]  /*17f0*/  SHF.R.U64 R6, R8, 0x1, R9.reuse ;  /* 0x0000000108067819 */ /* 0x100fe40000001209 */
[----:B------:R-:W-:Y:S02]  /*1800*/  SHF.R.U32.HI R8, RZ, 0x1, R9 ;  /* 0x00000001ff087819 */ /* 0x000fe40000011609 */
[----:B------:R-:W-:Y:S02]  /*1810*/  LOP3.LUT R3, R0, 0x3f, RZ, 0xc, !PT ;  /* 0x0000003f00037812 */ /* 0x000fe400078e0cff */
[CC--:B------:R-:W-:Y:S02]  /*1820*/  SHF.L.U64.HI R12, R7.reuse, R2.reuse, R12 ;  /* 0x00000002070c7219 */ /* 0x0c0fe4000001020c */
[----:B------:R-:W-:-:S02]  /*1830*/  SHF.L.U32 R7, R7, R2, RZ ;  /* 0x0000000207077219 */ /* 0x000fc400000006ff */
[-CC-:B------:R-:W-:Y:S02]  /*1840*/  SHF.R.U64 R2, R6, R3.reuse, R8.reuse ;  /* 0x0000000306027219 */ /* 0x180fe40000001208 */
[----:B------:R-:W-:Y:S02]  /*1850*/  SHF.R.U32.HI R3, RZ, R3, R8 ;  /* 0x00000003ff037219 */ /* 0x000fe40000011608 */
[----:B------:R-:W-:Y:S02]  /*1860*/  LOP3.LUT R7, R7, R2, RZ, 0xfc, !PT ;  /* 0x0000000207077212 */ /* 0x000fe400078efcff */
[----:B------:R-:W-:-:S07]  /*1870*/  LOP3.LUT R12, R12, R3, RZ, 0xfc, !PT ;  /* 0x000000030c0c7212 */ /* 0x000fce00078efcff */
.L_x_33:
[----:B------:R-:W-:Y:S05]  /*1880*/  BSYNC.RECONVERGENT B0 ;  /* 0x0000000000007941 */ /* 0x000fea0003800200 */
.L_x_32:
[----:B------:R-:W-:Y:S01]  /*1890*/  IMAD.WIDE.U32 R8, R7, 0x2168c235, RZ ;  /* 0x2168c23507087825 */ /* 0x000fe200078e00ff */
[----:B------:R-:W-:-:S03]  /*18a0*/  SHF.R.U32.HI R5, RZ, 0x1e, R5 ;  /* 0x0000001eff057819 */ /* 0x000fc60000011605 */
[----:B------:R-:W-:Y:S01]  /*18b0*/  IMAD.MOV.U32 R2, RZ, RZ, R9 ;  /* 0x000000ffff027224 */ /* 0x000fe200078e0009 */
[----:B------:R-:W-:Y:S01]  /*18c0*/  IADD3 RZ, P1, PT, R8, R8, RZ ;  /* 0x0000000808ff7210 */ /* 0x000fe20007f3e0ff */
[----:B------:R-:W-:Y:S01]  /*18d0*/  IMAD.MOV.U32 R3, RZ, RZ, RZ ;  /* 0x000000ffff037224 */ /* 0x000fe200078e00ff */
[----:B------:R-:W-:Y:S01]  /*18e0*/  LEA.HI R4, R4, R5, RZ, 0x1 ;  /* 0x0000000504047211 */ /* 0x000fe200078f08ff */
[----:B------:R-:W-:-:S04]  /*18f0*/  IMAD.HI.U32 R6, R12, -0x36f0255e, RZ ;  /* 0xc90fdaa20c067827 */ /* 0x000fc800078e00ff */
[----:B------:R-:W-:-:S04]  /*1900*/  IMAD.WIDE.U32 R2, R7, -0x36f0255e, R2 ;  /* 0xc90fdaa207027825 */ /* 0x000fc800078e0002 */
[C---:B------:R-:W-:Y:S02]  /*1910*/  IMAD R7, R12.reuse, -0x36f0255e, RZ ;  /* 0xc90fdaa20c077824 */ /* 0x040fe400078e02ff */
[----:B------:R-:W-:-:S04]  /*1920*/  IMAD.WIDE.U32 R2, P2, R12, 0x2168c235, R2 ;  /* 0x2168c2350c027825 */ /* 0x000fc80007840002 */
[----:B------:R-:W-:Y:S01]  /*1930*/  IMAD.X R6, RZ, RZ, R6, P2 ;  /* 0x000000ffff067224 */ /* 0x000fe200010e0606 */
[----:B------:R-:W-:Y:S02]  /*1940*/  IADD3 R3, P2, PT, R7, R3, RZ ;  /* 0x0000000307037210 */ /* 0x000fe40007f5e0ff */
[----:B------:R-:W-:Y:S02]  /*1950*/  IADD3.X RZ, P1, PT, R2, R2, RZ, P1, !PT ;  /* 0x0000000202ff7210 */ /* 0x000fe40000f3e4ff */
[C---:B------:R-:W-:Y:S01]  /*1960*/  ISETP.GT.U32.AND P3, PT, R3.reuse, RZ, PT ;  /* 0x000000ff0300720c */ /* 0x040fe20003f64070 */
[----:B------:R-:W-:Y:S01]  /*1970*/  IMAD.X R6, RZ, RZ, R6, P2 ;  /* 0x000000ffff067224 */ /* 0x000fe200010e0606 */
[----:B------:R-:W-:-:S04]  /*1980*/  IADD3.X R2, P2, PT, R3, R3, RZ, P1, !PT ;  /* 0x0000000303027210 */ /* 0x000fc80000f5e4ff */
[C---:B------:R-:W-:Y:S01]  /*1990*/  ISETP.GT.AND.EX P1, PT, R6.reuse, RZ, PT, P3 ;  /* 0x000000ff0600720c */ /* 0x040fe20003f24330 */
[----:B------:R-:W-:-:S03]  /*19a0*/  IMAD.X R7, R6, 0x1, R6, P2 ;  /* 0x0000000106077824 */ /* 0x000fc600010e0606 */
[----:B------:R-:W-:Y:S02]  /*19b0*/  SEL R2, R2, R3, P1 ;  /* 0x0000000302027207 */ /* 0x000fe40000800000 */
[----:B------:R-:W-:Y:S02]  /*19c0*/  SEL R3, R7, R6, P1 ;  /* 0x0000000607037207 */ /* 0x000fe40000800000 */
[----:B------:R-:W-:Y:S02]  /*19d0*/  IADD3 R2, P2, PT, R2, 0x1, RZ ;  /* 0x0000000102027810 */ /* 0x000fe40007f5e0ff */
[----:B------:R-:W-:Y:S02]  /*19e0*/  SEL R7, RZ, 0xffffffff, !P1 ;  /* 0xffffffffff077807 */ /* 0x000fe40004800000 */
[----:B------:R-:W-:Y:S01]  /*19f0*/  LOP3.LUT P1, R17, R17, 0x80000000, RZ, 0xc0, !PT ;  /* 0x8000000011117812 */ /* 0x000fe2000782c0ff */
[----:B------:R-:W-:Y:S02]  /*1a00*/  IMAD.X R3, RZ, RZ, R3, P2 ;  /* 0x000000ffff037224 */ /* 0x000fe400010e0603 */
[----:B------:R-:W-:Y:S01]  /*1a10*/  IMAD.IADD R0, R7, 0x1, -R0 ;  /* 0x0000000107007824 */ /* 0x000fe200078e0a00 */
[----:B------:R-:W-:-:S02]  /*1a20*/  @!P0 LOP3.LUT R17, R17, 0x80000000, RZ, 0x3c, !PT ;  /* 0x8000000011118812 */ /* 0x000fc400078e3cff */
[----:B------:R-:W-:Y:S01]  /*1a30*/  SHF.R.U64 R2, R2, 0xa, R3 ;  /* 0x0000000a02027819 */ /* 0x000fe20000001203 */
[----:B------:R-:W-:-:S03]  /*1a40*/  IMAD.SHL.U32 R0, R0, 0x100000, RZ ;  /* 0x0010000000007824 */ /* 0x000fc600078e00ff */
[----:B------:R-:W-:-:S03]  /*1a50*/  IADD3 R2, P2, PT, R2, 0x1, RZ ;  /* 0x0000000102027810 */ /* 0x000fc60007f5e0ff */
[----:B------:R-:W-:Y:S01]  /*1a60*/  @P1 IMAD.MOV R4, RZ, RZ, -R4 ;  /* 0x000000ffff041224 */ /* 0x000fe200078e0a04 */
[----:B------:R-:W-:-:S04]  /*1a70*/  LEA.HI.X R3, R3, RZ, RZ, 0x16, P2 ;  /* 0x000000ff03037211 */ /* 0x000fc800010fb4ff */
[--C-:B------:R-:W-:Y:S02]  /*1a80*/  SHF.R.U64 R2, R2, 0x1, R3.reuse ;  /* 0x0000000102027819 */ /* 0x100fe40000001203 */
[----:B------:R-:W-:Y:S02]  /*1a90*/  SHF.R.U32.HI R3, RZ, 0x1, R3 ;  /* 0x00000001ff037819 */ /* 0x000fe40000011603 */
[----:B------:R-:W-:-:S04]  /*1aa0*/  IADD3 R11, P2, P3, RZ, RZ, R2 ;  /* 0x000000ffff0b7210 */ /* 0x000fc80007b5e002 */
[----:B------:R-:W-:-:S04]  /*1ab0*/  IADD3.X R0, PT, PT, R0, 0x3fe00000, R3, P2, P3 ;  /* 0x3fe0000000007810 */ /* 0x000fc800017e6403 */
[----:B------:R-:W-:-:S07]  /*1ac0*/  LOP3.LUT R8, R0, R17, RZ, 0xfc, !PT ;  /* 0x0000001100087212 */ /* 0x000fce00078efcff */
.L_x_29:
[----:B------:R-:W-:Y:S02]  /*1ad0*/  IMAD.MOV.U32 R2, RZ, RZ, R11 ;  /* 0x000000ffff027224 */ /* 0x000fe400078e000b */
[----:B------:R-:W-:Y:S02]  /*1ae0*/  IMAD.MOV.U32 R11, RZ, RZ, 0x0 ;  /* 0x00000000ff0b7424 */ /* 0x000fe400078e00ff */
[----:B------:R-:W-:Y:S02]  /*1af0*/  IMAD.MOV.U32 R0, RZ, RZ, R4 ;  /* 0x000000ffff007224 */ /* 0x000fe400078e0004 */
[----:B------:R-:W-:Y:S01]  /*1b00*/  IMAD.MOV.U32 R3, RZ, RZ, R8 ;  /* 0x000000ffff037224 */ /* 0x000fe200078e0008 */
[----:B------:R-:W-:Y:S06]  /*1b10*/  RET.REL.NODEC R10 `(_Z6calcEzPdS_S_S_iiiiidddd) ;  /* 0xffffffe40a387950 */ /* 0x000fec0003c3ffff */
.L_x_34:
        /* <DEDUP_REMOVED lines=14> */
.L_x_37:


//--------------------- .nv.global.init           --------------------------
	.section	.nv.global.init,"aw",@progbits
	.align	16
.nv.global.init:
	.type		__cudart_sin_cos_coeffs,@object
	.size		__cudart_sin_cos_coeffs,(__cudart_i2opi_d - __cudart_sin_cos_coeffs)
__cudart_sin_cos_coeffs:
        /*0000*/ 	.byte	0x46, 0xd2, 0xb0, 0x2c, 0xf1, 0xe5, 0x5a, 0xbe, 0x92, 0xe3, 0xac, 0x69, 0xe3, 0x1d, 0xc7, 0x3e
        /*0010*/ 	.byte	0xa1, 0x62, 0xdb, 0x19, 0xa0, 0x01, 0x2a, 0xbf, 0x18, 0x08, 0x11, 0x11, 0x11, 0x11, 0x81, 0x3f
        /*0020*/ 	.byte	0x54, 0x55, 0x55, 0x55, 0x55, 0x55, 0xc5, 0xbf, 0x00, 0x00, 0x00, 0x00, 0x00, 0x00, 0x00, 0x00
        /*0030*/ 	.byte	0x00, 0x00, 0x00, 0x00, 0x00, 0x00, 0x00, 0x00, 0x64, 0x81, 0xfd, 0x20, 0x83, 0xff, 0xa8, 0xbd
        /*0040*/ 	.byte	0x28, 0x85, 0xef, 0xc1, 0xa7, 0xee, 0x21, 0x3e, 0xd9, 0xe6, 0x06, 0x8e, 0x4f, 0x7e, 0x92, 0xbe
        /*0050*/ 	.byte	0xe9, 0xbc, 0xdd, 0x19, 0xa0, 0x01, 0xfa, 0x3e, 0x47, 0x5d, 0xc1, 0x16, 0x6c, 0xc1, 0x56, 0xbf
        /*0060*/ 	.byte	0x51, 0x55, 0x55, 0x55, 0x55, 0x55, 0xa5, 0x3f, 0x00, 0x00, 0x00, 0x00, 0x00, 0x00, 0xe0, 0xbf
        /*0070*/ 	.byte	0x00, 0x00, 0x00, 0x00, 0x00, 0x00, 0xf0, 0x3f, 0x00, 0x00, 0x00, 0x00, 0x00, 0x00, 0x00, 0x00
	.type		__cudart_i2opi_d,@object
	.size		__cudart_i2opi_d,(.L_0 - __cudart_i2opi_d)
__cudart_i2opi_d:
        /* <DEDUP_REMOVED lines=9> */
.L_0:


//--------------------- .nv.shared.reserved.0     --------------------------
	.section	.nv.shared.reserved.0,"aw",@nobits
	.weak		__nv_reservedSMEM_offset_0_alias
	.size		__nv_reservedSMEM_offset_0_alias, 0, 64
	.other		__nv_reservedSMEM_offset_0_alias,@"STO_CUDA_RESERVED_SHARED STV_DEFAULT"
__nv_reservedSMEM_offset_0_alias:
	.zero		0
	.zero		64


//--------------------- .nv.shared._Z14calcUpBoundaryPdS_S_iiddd --------------------------
	.section	.nv.shared._Z14calcUpBoundaryPdS_S_iiddd,"aw",@nobits
	.sectionflags	@""
	.align	8
.nv.shared._Z14calcUpBoundaryPdS_S_iiddd:
	.zero		1568


//--------------------- .nv.shared._Z16calcDownBoundaryPdS_S_iiddd --------------------------
	.section	.nv.shared._Z16calcDownBoundaryPdS_S_iiddd,"aw",@nobits
	.sectionflags	@""
	.align	8
.nv.shared._Z16calcDownBoundaryPdS_S_iiddd:
	.zero		1568


//--------------------- .nv.shared._Z17calcRightBoundaryPdS_S_iiddd --------------------------
	.section	.nv.shared._Z17calcRightBoundaryPdS_S_iiddd,"aw",@nobits
	.sectionflags	@""
	.align	8
.nv.shared._Z17calcRightBoundaryPdS_S_iiddd:
	.zero		1568


//--------------------- .nv.shared._Z16calcLeftBoundaryPdS_S_iiddd --------------------------
	.section	.nv.shared._Z16calcLeftBoundaryPdS_S_iiddd,"aw",@nobits
	.sectionflags	@""
	.align	8
.nv.shared._Z16calcLeftBoundaryPdS_S_iiddd:
	.zero		1568


//--------------------- .nv.shared._Z5calcHPdS_S_S_S_iiddd --------------------------
	.section	.nv.shared._Z5calcHPdS_S_S_S_iiddd,"aw",@nobits
	.sectionflags	@""
	.align	8
.nv.shared._Z5calcHPdS_S_S_S_iiddd:
	.zero		9736


//--------------------- .nv.shared._Z6calcEzPdS_S_S_iiiiidddd --------------------------
	.section	.nv.shared._Z6calcEzPdS_S_S_iiiiidddd,"aw",@nobits
	.sectionflags	@""
	.align	8
.nv.shared._Z6calcEzPdS_S_S_iiiiidddd:
	.zero		18448


//--------------------- .nv.constant0._Z10calcCornerPdS_iid --------------------------
	.section	.nv.constant0._Z10calcCornerPdS_iid,"a",@progbits
	.sectionflags	@""
	.align	4
.nv.constant0._Z10calcCornerPdS_iid:
	.zero		928


//--------------------- .nv.constant0._Z14calcUpBoundaryPdS_S_iiddd --------------------------
	.section	.nv.constant0._Z14calcUpBoundaryPdS_S_iiddd,"a",@progbits
	.sectionflags	@""
	.align	4
.nv.constant0._Z14calcUpBoundaryPdS_S_iiddd:
	.zero		952


//--------------------- .nv.constant0._Z16calcDownBoundaryPdS_S_iiddd --------------------------
	.section	.nv.constant0._Z16calcDownBoundaryPdS_S_iiddd,"a",@progbits
	.sectionflags	@""
	.align	4
.nv.constant0._Z16calcDownBoundaryPdS_S_iiddd:
	.zero		952


//--------------------- .nv.constant0._Z17calcRightBoundaryPdS_S_iiddd --------------------------
	.section	.nv.constant0._Z17calcRightBoundaryPdS_S_iiddd,"a",@progbits
	.sectionflags	@""
	.align	4
.nv.constant0._Z17calcRightBoundaryPdS_S_iiddd:
	.zero		952


//--------------------- .nv.constant0._Z16calcLeftBoundaryPdS_S_iiddd --------------------------
	.section	.nv.constant0._Z16calcLeftBoundaryPdS_S_iiddd,"a",@progbits
	.sectionflags	@""
	.align	4
.nv.constant0._Z16calcLeftBoundaryPdS_S_iiddd:
	.zero		952


//--------------------- .nv.constant0._Z5calcHPdS_S_S_S_iiddd --------------------------
	.section	.nv.constant0._Z5calcHPdS_S_S_S_iiddd,"a",@progbits
	.sectionflags	@""
	.align	4
.nv.constant0._Z5calcHPdS_S_S_S_iiddd:
	.zero		968


//--------------------- .nv.constant0._Z6calcEzPdS_S_S_iiiiidddd --------------------------
	.section	.nv.constant0._Z6calcEzPdS_S_S_iiiiidddd,"a",@progbits
	.sectionflags	@""
	.align	4
.nv.constant0._Z6calcEzPdS_S_S_iiiiidddd:
	.zero		984


//--------------------- SYMBOLS --------------------------

	.type		.nv.reservedSmem.offset0,@object
	.size		.nv.reservedSmem.offset0,0x4
	.type		.nv.reservedSmem.cap,@object
	.size		.nv.reservedSmem.cap,0x4
